// auto-generated by cutlass_sweep.gemm — config: {"arch": "sm_100", "cluster_m": 1, "cluster_n": 1, "dtype": "e4m3", "stages": 0, "tile_k": 32, "tile_m": 128, "tile_n": 64}
#include "cutlass/cutlass.h"
#include "cutlass/gemm/collective/collective_builder.hpp"
#include "cutlass/gemm/device/gemm_universal_adapter.h"
#include "cutlass/gemm/kernel/gemm_universal.hpp"
#include "cutlass/epilogue/collective/collective_builder.hpp"

using ElemA = cutlass::float_e4m3_t;
using ElemB = cutlass::float_e4m3_t;
using ElemCD = cutlass::float_e4m3_t;
using Acc  = float;
using TileShape    = cute::Shape<cute::_128, cute::_64, cute::_32>;
using ClusterShape = cute::Shape<cute::_1, cute::_1, cute::_1>;

using CollectiveEpilogue = typename cutlass::epilogue::collective::CollectiveBuilder<
    cutlass::arch::Sm100, cutlass::arch::OpClassTensorOp,
    TileShape, ClusterShape,
    cutlass::epilogue::collective::EpilogueTileAuto,
    Acc, Acc,
    ElemCD, cutlass::layout::RowMajor, 128 / cutlass::sizeof_bits<ElemCD>::value,
    ElemCD, cutlass::layout::RowMajor, 128 / cutlass::sizeof_bits<ElemCD>::value,
    cutlass::epilogue::collective::EpilogueScheduleAuto
  >::CollectiveOp;

using CollectiveMainloop = typename cutlass::gemm::collective::CollectiveBuilder<
    cutlass::arch::Sm100, cutlass::arch::OpClassTensorOp,
    ElemA, cutlass::layout::RowMajor, 128 / cutlass::sizeof_bits<ElemA>::value,
    ElemB, cutlass::layout::ColumnMajor, 128 / cutlass::sizeof_bits<ElemB>::value,
    Acc,
    TileShape, ClusterShape,
    cutlass::gemm::collective::StageCountAutoCarveout<static_cast<int>(sizeof(typename CollectiveEpilogue::SharedStorage))>,
    cutlass::gemm::collective::KernelScheduleAuto
  >::CollectiveOp;

using GemmKernel = cutlass::gemm::kernel::GemmUniversal<
    cute::Shape<int,int,int,int>,
    CollectiveMainloop,
    CollectiveEpilogue
>;
using Gemm = cutlass::gemm::device::GemmUniversalAdapter<GemmKernel>;

// Force the device kernel symbol into the cubin without needing a host main.
auto* _anchor = &cutlass::device_kernel<GemmKernel>;


// ===== COMPILED SASS (sm_100a) =====

	.target	sm_100a

	.elftype	@"ET_EXEC"


//--------------------- .note.nv.tkinfo           --------------------------
	.section	.note.nv.tkinfo,"",@"SHT_NOTE"
	.sectionflags	@"SHF_NOTE_NV_TKINFO"
	.tkinfo
        /*0018*/ 	.word	0x00000002
        /*0030*/ 	.string	""
        /*0030*/ 	.string	"ptxas"
        /*0030*/ 	.string	"Cuda compilation tools, release 13.0, V13.0.88"
        /*0030*/ 	.string	"Build cuda_13.0.r13.0/compiler.36424714_0"
        /*0030*/ 	.string	"-arch sm_100a -m 64 "



//--------------------- .note.nv.cuinfo           --------------------------
	.section	.note.nv.cuinfo,"",@"SHT_NOTE"
	.sectionflags	@"SHF_NOTE_NV_CUINFO"
        /*0018*/ 	.short	0x0002
        /*001a*/ 	.short	0x0064
        /*001c*/ 	.short	0x0082
	.zero		2


//--------------------- .nv.info                  --------------------------
	.section	.nv.info,"",@"SHT_CUDA_INFO"
	.align	4


	//----- nvinfo : EIATTR_REGCOUNT
	.align		4
        /*0000*/ 	.byte	0x04, 0x2f
        /*0002*/ 	.short	(.L_19 - .L_18)
	.align		4
.L_18:
        /*0004*/ 	.word	index@(_ZN7cutlass13device_kernelINS_4gemm6kernel13GemmUniversalIN4cute5tupleIJiiiiEEENS1_10collective13CollectiveMmaINS1_35MainloopSm100TmaUmmaWarpSpecializedILi34ELi2ELi4ENS5_IJNS4_1CILi1EEESB_SB_EEEEENS5_IJNSA_ILi128EEENSA_ILi64EEENSA_ILi32EEEEEENS_12float_e4m3_tENS5_IJlSB_lEEESI_SJ_NS4_8TiledMMAINS4_8MMA_AtomIJNS4_10MMA_TraitsINS4_19SM100_MMA_F8F6F4_SSEJSI_SI_fSE_SF_NS4_17integral_constantINS4_4UMMA5MajorELSQ_0EEESR_NSO_INSP_7ScaleInELSS_0EEEST_EEEEEENS4_6LayoutISC_NS5_IJNSA_ILi0EEESX_SX_EEEEENS5_IJNS4_10UnderscoreES10_S10_EEEEENS4_13SM90_TMA_LOADENS4_14ComposedLayoutINS4_7SwizzleILi1ELi4ELi3EEENS4_18smem_ptr_flag_bitsILi8EEENSW_INS5_IJNSA_ILi8EEESG_EEENS5_IJSG_SB_EEEEEEEvNS4_8identityES13_S1D_vS1E_EENS_8epilogue10collective18CollectiveEpilogueINS1G_23Sm100TmaWarpSpecializedILi1ELi1ELi64ELb0ELb0EEEJSH_NS5_IJNSW_ISE_SB_EENSW_ISF_SB_EEEEESI_SJ_SI_SJ_NS1G_6fusion15FusionCallbacksIS1K_NS1O_17LinearCombinationISI_fSI_fLNS_15FloatRoundStyleE2EEESH_S1N_JEEENS4_5SM1004TMEM4LOAD26SM100_TMEM_LOAD_32dp32b64xES13_NS14_INS15_ILi2ELi4ELi3EEES18_NSW_INS5_IJS19_SF_EEENS5_IJSF_SB_EEEEEEENS4_39AutoVectorizingCopyWithAssumedAlignmentILi128EEENS4_14SM90_TMA_STOREES22_S24_S24_EEEvvEEEEvNT_6ParamsE)
        /*0008*/ 	.word	0x000000c2


	//----- nvinfo : EIATTR_FRAME_SIZE
	.align		4
.L_19:
        /*000c*/ 	.byte	0x04, 0x11
        /*000e*/ 	.short	(.L_21 - .L_20)
	.align		4
.L_20:
        /*0010*/ 	.word	index@($__internal_2_$__cuda_sm10x_tcgen05_guardrail_trap_unallocated_columns_being_dealloced)
        /*0014*/ 	.word	0x00000000


	//----- nvinfo : EIATTR_FRAME_SIZE
	.align		4
.L_21:
        /*0018*/ 	.byte	0x04, 0x11
        /*001a*/ 	.short	(.L_23 - .L_22)
	.align		4
.L_22:
        /*001c*/ 	.word	index@($__internal_1_$__cuda_sm10x_tcgen05_guardrail_trap_phase_invalid_during_alloc)
        /*0020*/ 	.word	0x00000000


	//----- nvinfo : EIATTR_FRAME_SIZE
	.align		4
.L_23:
        /*0024*/ 	.byte	0x04, 0x11
        /*0026*/ 	.short	(.L_25 - .L_24)
	.align		4
.L_24:
        /*0028*/ 	.word	index@($__internal_0_$__cuda_sm10x_tcgen05_guardrail_trap_col_being_dealloced_not_returned_by_alloc)
        /*002c*/ 	.word	0x00000000


	//----- nvinfo : EIATTR_FRAME_SIZE
	.align		4
.L_25:
        /*0030*/ 	.byte	0x04, 0x11
        /*0032*/ 	.short	(.L_27 - .L_26)
	.align		4
.L_26:
        /*0034*/ 	.word	index@(_ZN7cutlass13device_kernelINS_4gemm6kernel13GemmUniversalIN4cute5tupleIJiiiiEEENS1_10collective13CollectiveMmaINS1_35MainloopSm100TmaUmmaWarpSpecializedILi34ELi2ELi4ENS5_IJNS4_1CILi1EEESB_SB_EEEEENS5_IJNSA_ILi128EEENSA_ILi64EEENSA_ILi32EEEEEENS_12float_e4m3_tENS5_IJlSB_lEEESI_SJ_NS4_8TiledMMAINS4_8MMA_AtomIJNS4_10MMA_TraitsINS4_19SM100_MMA_F8F6F4_SSEJSI_SI_fSE_SF_NS4_17integral_constantINS4_4UMMA5MajorELSQ_0EEESR_NSO_INSP_7ScaleInELSS_0EEEST_EEEEEENS4_6LayoutISC_NS5_IJNSA_ILi0EEESX_SX_EEEEENS5_IJNS4_10UnderscoreES10_S10_EEEEENS4_13SM90_TMA_LOADENS4_14ComposedLayoutINS4_7SwizzleILi1ELi4ELi3EEENS4_18smem_ptr_flag_bitsILi8EEENSW_INS5_IJNSA_ILi8EEESG_EEENS5_IJSG_SB_EEEEEEEvNS4_8identityES13_S1D_vS1E_EENS_8epilogue10collective18CollectiveEpilogueINS1G_23Sm100TmaWarpSpecializedILi1ELi1ELi64ELb0ELb0EEEJSH_NS5_IJNSW_ISE_SB_EENSW_ISF_SB_EEEEESI_SJ_SI_SJ_NS1G_6fusion15FusionCallbacksIS1K_NS1O_17LinearCombinationISI_fSI_fLNS_15FloatRoundStyleE2EEESH_S1N_JEEENS4_5SM1004TMEM4LOAD26SM100_TMEM_LOAD_32dp32b64xES13_NS14_INS15_ILi2ELi4ELi3EEES18_NSW_INS5_IJS19_SF_EEENS5_IJSF_SB_EEEEEEENS4_39AutoVectorizingCopyWithAssumedAlignmentILi128EEENS4_14SM90_TMA_STOREES22_S24_S24_EEEvvEEEEvNT_6ParamsE)
        /*0038*/ 	.word	0x00000000


	//----- nvinfo : EIATTR_MIN_STACK_SIZE
	.align		4
.L_27:
        /*003c*/ 	.byte	0x04, 0x12
        /*003e*/ 	.short	(.L_29 - .L_28)
	.align		4
.L_28:
        /*0040*/ 	.word	index@(_ZN7cutlass13device_kernelINS_4gemm6kernel13GemmUniversalIN4cute5tupleIJiiiiEEENS1_10collective13CollectiveMmaINS1_35MainloopSm100TmaUmmaWarpSpecializedILi34ELi2ELi4ENS5_IJNS4_1CILi1EEESB_SB_EEEEENS5_IJNSA_ILi128EEENSA_ILi64EEENSA_ILi32EEEEEENS_12float_e4m3_tENS5_IJlSB_lEEESI_SJ_NS4_8TiledMMAINS4_8MMA_AtomIJNS4_10MMA_TraitsINS4_19SM100_MMA_F8F6F4_SSEJSI_SI_fSE_SF_NS4_17integral_constantINS4_4UMMA5MajorELSQ_0EEESR_NSO_INSP_7ScaleInELSS_0EEEST_EEEEEENS4_6LayoutISC_NS5_IJNSA_ILi0EEESX_SX_EEEEENS5_IJNS4_10UnderscoreES10_S10_EEEEENS4_13SM90_TMA_LOADENS4_14ComposedLayoutINS4_7SwizzleILi1ELi4ELi3EEENS4_18smem_ptr_flag_bitsILi8EEENSW_INS5_IJNSA_ILi8EEESG_EEENS5_IJSG_SB_EEEEEEEvNS4_8identityES13_S1D_vS1E_EENS_8epilogue10collective18CollectiveEpilogueINS1G_23Sm100TmaWarpSpecializedILi1ELi1ELi64ELb0ELb0EEEJSH_NS5_IJNSW_ISE_SB_EENSW_ISF_SB_EEEEESI_SJ_SI_SJ_NS1G_6fusion15FusionCallbacksIS1K_NS1O_17LinearCombinationISI_fSI_fLNS_15FloatRoundStyleE2EEESH_S1N_JEEENS4_5SM1004TMEM4LOAD26SM100_TMEM_LOAD_32dp32b64xES13_NS14_INS15_ILi2ELi4ELi3EEES18_NSW_INS5_IJS19_SF_EEENS5_IJSF_SB_EEEEEEENS4_39AutoVectorizingCopyWithAssumedAlignmentILi128EEENS4_14SM90_TMA_STOREES22_S24_S24_EEEvvEEEEvNT_6ParamsE)
        /*0044*/ 	.word	0x00000000
.L_29:


//--------------------- .nv.compat                --------------------------
	.section	.nv.compat,"",@"SHT_CUDA_COMPAT_INFO"
	.align	4
        /*0000*/ 	.byte	0x02, 0x09, 0x01, 0x00, 0x02, 0x02, 0x02, 0x00, 0x02, 0x05, 0x05, 0x00, 0x03, 0x07, 0x01, 0x01
        /*0010*/ 	.byte	0x02, 0x03, 0x01, 0x00, 0x02, 0x06, 0x01, 0x00, 0x04, 0x0b, 0x08, 0x00, 0x09, 0x00, 0x00, 0x00
        /*0020*/ 	.byte	0x00, 0x00, 0x00, 0x00


//--------------------- .nv.info._ZN7cutlass13device_kernelINS_4gemm6kernel13GemmUniversalIN4cute5tupleIJiiiiEEENS1_10collective13CollectiveMmaINS1_35MainloopSm100TmaUmmaWarpSpecializedILi34ELi2ELi4ENS5_IJNS4_1CILi1EEESB_SB_EEEEENS5_IJNSA_ILi128EEENSA_ILi64EEENSA_ILi32EEEEEENS_12float_e4m3_tENS5_IJlSB_lEEESI_SJ_NS4_8TiledMMAINS4_8MMA_AtomIJNS4_10MMA_TraitsINS4_19SM100_MMA_F8F6F4_SSEJSI_SI_fSE_SF_NS4_17integral_constantINS4_4UMMA5MajorELSQ_0EEESR_NSO_INSP_7ScaleInELSS_0EEEST_EEEEEENS4_6LayoutISC_NS5_IJNSA_ILi0EEESX_SX_EEEEENS5_IJNS4_10UnderscoreES10_S10_EEEEENS4_13SM90_TMA_LOADENS4_14ComposedLayoutINS4_7SwizzleILi1ELi4ELi3EEENS4_18smem_ptr_flag_bitsILi8EEENSW_INS5_IJNSA_ILi8EEESG_EEENS5_IJSG_SB_EEEEEEEvNS4_8identityES13_S1D_vS1E_EENS_8epilogue10collective18CollectiveEpilogueINS1G_23Sm100TmaWarpSpecializedILi1ELi1ELi64ELb0ELb0EEEJSH_NS5_IJNSW_ISE_SB_EENSW_ISF_SB_EEEEESI_SJ_SI_SJ_NS1G_6fusion15FusionCallbacksIS1K_NS1O_17LinearCombinationISI_fSI_fLNS_15FloatRoundStyleE2EEESH_S1N_JEEENS4_5SM1004TMEM4LOAD26SM100_TMEM_LOAD_32dp32b64xES13_NS14_INS15_ILi2ELi4ELi3EEES18_NSW_INS5_IJS19_SF_EEENS5_IJSF_SB_EEEEEEENS4_39AutoVectorizingCopyWithAssumedAlignmentILi128EEENS4_14SM90_TMA_STOREES22_S24_S24_EEEvvEEEEvNT_6ParamsE --------------------------
	.section	.nv.info._ZN7cutlass13device_kernelINS_4gemm6kernel13GemmUniversalIN4cute5tupleIJiiiiEEENS1_10collective13CollectiveMmaINS1_35MainloopSm100TmaUmmaWarpSpecializedILi34ELi2ELi4ENS5_IJNS4_1CILi1EEESB_SB_EEEEENS5_IJNSA_ILi128EEENSA_ILi64EEENSA_ILi32EEEEEENS_12float_e4m3_tENS5_IJlSB_lEEESI_SJ_NS4_8TiledMMAINS4_8MMA_AtomIJNS4_10MMA_TraitsINS4_19SM100_MMA_F8F6F4_SSEJSI_SI_fSE_SF_NS4_17integral_constantINS4_4UMMA5MajorELSQ_0EEESR_NSO_INSP_7ScaleInELSS_0EEEST_EEEEEENS4_6LayoutISC_NS5_IJNSA_ILi0EEESX_SX_EEEEENS5_IJNS4_10UnderscoreES10_S10_EEEEENS4_13SM90_TMA_LOADENS4_14ComposedLayoutINS4_7SwizzleILi1ELi4ELi3EEENS4_18smem_ptr_flag_bitsILi8EEENSW_INS5_IJNSA_ILi8EEESG_EEENS5_IJSG_SB_EEEEEEEvNS4_8identityES13_S1D_vS1E_EENS_8epilogue10collective18CollectiveEpilogueINS1G_23Sm100TmaWarpSpecializedILi1ELi1ELi64ELb0ELb0EEEJSH_NS5_IJNSW_ISE_SB_EENSW_ISF_SB_EEEEESI_SJ_SI_SJ_NS1G_6fusion15FusionCallbacksIS1K_NS1O_17LinearCombinationISI_fSI_fLNS_15FloatRoundStyleE2EEESH_S1N_JEEENS4_5SM1004TMEM4LOAD26SM100_TMEM_LOAD_32dp32b64xES13_NS14_INS15_ILi2ELi4ELi3EEES18_NSW_INS5_IJS19_SF_EEENS5_IJSF_SB_EEEEEEENS4_39AutoVectorizingCopyWithAssumedAlignmentILi128EEENS4_14SM90_TMA_STOREES22_S24_S24_EEEvvEEEEvNT_6ParamsE,"",@"SHT_CUDA_INFO"
	.sectionflags	@""
	.align	4


	//----- nvinfo : EIATTR_CUDA_API_VERSION
	.align		4
        /*0000*/ 	.byte	0x04, 0x37
        /*0002*/ 	.short	(.L_31 - .L_30)
.L_30:
        /*0004*/ 	.word	0x00000082


	//----- nvinfo : EIATTR_KPARAM_INFO
	.align		4
.L_31:
        /*0008*/ 	.byte	0x04, 0x17
        /*000a*/ 	.short	(.L_33 - .L_32)
.L_32:
        /*000c*/ 	.word	0x00000000
        /*0010*/ 	.short	0x0000
        /*0012*/ 	.short	0x0000
        /*0014*/ 	.byte	0x00, 0xf0, 0x01, 0x20


	//----- nvinfo : EIATTR_AT_ENTRY_FRAGMENTS
	.align		4
.L_33:
        /*0018*/ 	.byte	0x04, 0x4f
        /*001a*/ 	.short	(.L_35 - .L_34)


	//   ....[0]....
.L_34:
        /*001c*/ 	.word	0x00000006


	//----- nvinfo : EIATTR_RESERVED_SMEM_USED
	.align		4
.L_35:
        /*0020*/ 	.byte	0x01, 0x41
	.zero		2


	//----- nvinfo : EIATTR_SPARSE_MMA_MASK
	.align		4
        /*0024*/ 	.byte	0x03, 0x50
        /*0026*/ 	.short	0x0000


	//----- nvinfo : EIATTR_TCGEN05_1CTA_USED
	.align		4
        /*0028*/ 	.byte	0x01, 0x51
	.zero		2


	//----- nvinfo : EIATTR_MAXREG_COUNT
	.align		4
        /*002c*/ 	.byte	0x03, 0x1b
        /*002e*/ 	.short	0x00ff


	//----- nvinfo : EIATTR_NUM_BARRIERS
	.align		4
        /*0030*/ 	.byte	0x02, 0x4c
        /*0032*/ 	.byte	0x07
	.zero		1


	//----- nvinfo : EIATTR_EXTERNS
	.align		4
        /*0034*/ 	.byte	0x04, 0x0f
        /*0036*/ 	.short	(.L_37 - .L_36)


	//   ....[0]....
	.align		4
.L_36:
        /*0038*/ 	.word	index@(__assertfail)


	//----- nvinfo : EIATTR_MERCURY_ISA_VERSION
	.align		4
.L_37:
        /*003c*/ 	.byte	0x03, 0x5f
        /*003e*/ 	.short	0x0101


	//----- nvinfo : EIATTR_INT_WARP_WIDE_INSTR_OFFSETS
	.align		4
        /*0040*/ 	.byte	0x04, 0x31
        /*0042*/ 	.short	(.L_39 - .L_38)


	//   ....[0]....
.L_38:
        /*0044*/ 	.word	0x00002170


	//   ....[1]....
        /*0048*/ 	.word	0x00004b50


	//   ....[2]....
        /*004c*/ 	.word	0x00004b70


	//   ....[3]....
        /*0050*/ 	.word	0x00004ba0


	//   ....[4]....
        /*0054*/ 	.word	0x000055b0


	//   ....[5]....
        /*0058*/ 	.word	0x000056a0


	//----- nvinfo : EIATTR_COOP_GROUP_MASK_REGIDS
	.align		4
.L_39:
        /*005c*/ 	.byte	0x04, 0x29
        /*005e*/ 	.short	(.L_41 - .L_40)


	//   ....[0]....
.L_40:
        /*0060*/ 	.word	0xffffffff


	//   ....[1]....
        /*0064*/ 	.word	0xffffffff


	//   ....[2]....
        /*0068*/ 	.word	0xffffffff


	//   ....[3]....
        /*006c*/ 	.word	0xffffffff


	//   ....[4]....
        /*0070*/ 	.word	0xffffffff


	//   ....[5]....
        /*0074*/ 	.word	0xffffffff


	//   ....[6]....
        /*0078*/ 	.word	0xffffffff


	//   ....[7]....
        /*007c*/ 	.word	0xffffffff


	//   ....[8]....
        /*0080*/ 	.word	0xffffffff


	//   ....[9]....
        /*0084*/ 	.word	0xffffffff


	//   ....[10]....
        /*0088*/ 	.word	0xffffffff


	//   ....[11]....
        /*008c*/ 	.word	0xffffffff


	//   ....[12]....
        /*0090*/ 	.word	0xffffffff


	//----- nvinfo : EIATTR_COOP_GROUP_INSTR_OFFSETS
	.align		4
.L_41:
        /*0094*/ 	.byte	0x04, 0x28
        /*0096*/ 	.short	(.L_43 - .L_42)


	//   ....[0]....
.L_42:
        /*0098*/ 	.word	0x00000090


	//   ....[1]....
        /*009c*/ 	.word	0x000004d0


	//   ....[2]....
        /*00a0*/ 	.word	0x00000a30


	//   ....[3]....
        /*00a4*/ 	.word	0x00000b70


	//   ....[4]....
        /*00a8*/ 	.word	0x00000c70


	//   ....[5]....
        /*00ac*/ 	.word	0x00000de0


	//   ....[6]....
        /*00b0*/ 	.word	0x00000f80


	//   ....[7]....
        /*00b4*/ 	.word	0x00002050


	//   ....[8]....
        /*00b8*/ 	.word	0x00003f10


	//   ....[9]....
        /*00bc*/ 	.word	0x00004120


	//   ....[10]....
        /*00c0*/ 	.word	0x00004150


	//   ....[11]....
        /*00c4*/ 	.word	0x00004a30


	//   ....[12]....
        /*00c8*/ 	.word	0x00004c60


	//----- nvinfo : EIATTR_VRC_CTA_INIT_COUNT
	.align		4
.L_43:
        /*00cc*/ 	.byte	0x02, 0x4a
        /*00ce*/ 	.byte	0x80
	.zero		1


	//----- nvinfo : EIATTR_SYSCALL_OFFSETS
	.align		4
        /*00d0*/ 	.byte	0x04, 0x46
        /*00d2*/ 	.short	(.L_45 - .L_44)


	//   ....[0]....
.L_44:
        /*00d4*/ 	.word	0x00006090


	//   ....[1]....
        /*00d8*/ 	.word	0x000061d0


	//   ....[2]....
        /*00dc*/ 	.word	0x00006970


	//----- nvinfo : EIATTR_MBARRIER_INSTR_OFFSETS
	.align		4
.L_45:
        /*00e0*/ 	.byte	0x04, 0x39
        /*00e2*/ 	.short	(.L_47 - .L_46)


	//   ....[0]....
.L_46:
        /*00e4*/ 	.word	0x000005d0
        /*00e8*/ 	.word	0x000000ff
        /*00ec*/ 	.word	0x00000000
        /*00f0*/ 	.short	0x0100
        /*00f2*/ 	.byte	0x05
	.zero		1


	//   ....[1]....
        /*00f4*/ 	.word	0x000005e0
        /*00f8*/ 	.word	0x000000ff
        /*00fc*/ 	.word	0x00000110
        /*0100*/ 	.short	0x0100
        /*0102*/ 	.byte	0x05
	.zero		1


	//   ....[2]....
        /*0104*/ 	.word	0x000005f0
        /*0108*/ 	.word	0x000000ff
        /*010c*/ 	.word	0x00000008
        /*0110*/ 	.short	0x0100
        /*0112*/ 	.byte	0x05
	.zero		1


	//   ....[3]....
        /*0114*/ 	.word	0x00000600
        /*0118*/ 	.word	0x000000ff
        /*011c*/ 	.word	0x00000118
        /*0120*/ 	.short	0x0100
        /*0122*/ 	.byte	0x05
	.zero		1


	//   ....[4]....
        /*0124*/ 	.word	0x00000610
        /*0128*/ 	.word	0x000000ff
        /*012c*/ 	.word	0x00000010
        /*0130*/ 	.short	0x0100
        /*0132*/ 	.byte	0x05
	.zero		1


	//   ....[5]....
        /*0134*/ 	.word	0x00000620
        /*0138*/ 	.word	0x000000ff
        /*013c*/ 	.word	0x00000120
        /*0140*/ 	.short	0x0100
        /*0142*/ 	.byte	0x05
	.zero		1


	//   ....[6]....
        /*0144*/ 	.word	0x00000630
        /*0148*/ 	.word	0x000000ff
        /*014c*/ 	.word	0x00000018
        /*0150*/ 	.short	0x0100
        /*0152*/ 	.byte	0x05
	.zero		1


	//   ....[7]....
        /*0154*/ 	.word	0x00000640
        /*0158*/ 	.word	0x000000ff
        /*015c*/ 	.word	0x00000128
        /*0160*/ 	.short	0x0100
        /*0162*/ 	.byte	0x05
	.zero		1


	//   ....[8]....
        /*0164*/ 	.word	0x00000650
        /*0168*/ 	.word	0x000000ff
        /*016c*/ 	.word	0x00000020
        /*0170*/ 	.short	0x0100
        /*0172*/ 	.byte	0x05
	.zero		1


	//   ....[9]....
        /*0174*/ 	.word	0x00000660
        /*0178*/ 	.word	0x000000ff
        /*017c*/ 	.word	0x00000130
        /*0180*/ 	.short	0x0100
        /*0182*/ 	.byte	0x05
	.zero		1


	//   ....[10]....
        /*0184*/ 	.word	0x00000670
        /*0188*/ 	.word	0x000000ff
        /*018c*/ 	.word	0x00000028
        /*0190*/ 	.short	0x0100
        /*0192*/ 	.byte	0x05
	.zero		1


	//   ....[11]....
        /*0194*/ 	.word	0x00000680
        /*0198*/ 	.word	0x000000ff
        /*019c*/ 	.word	0x00000138
        /*01a0*/ 	.short	0x0100
        /*01a2*/ 	.byte	0x05
	.zero		1


	//   ....[12]....
        /*01a4*/ 	.word	0x00000690
        /*01a8*/ 	.word	0x000000ff
        /*01ac*/ 	.word	0x00000030
        /*01b0*/ 	.short	0x0100
        /*01b2*/ 	.byte	0x05
	.zero		1


	//   ....[13]....
        /*01b4*/ 	.word	0x000006a0
        /*01b8*/ 	.word	0x000000ff
        /*01bc*/ 	.word	0x00000140
        /*01c0*/ 	.short	0x0100
        /*01c2*/ 	.byte	0x05
	.zero		1


	//   ....[14]....
        /*01c4*/ 	.word	0x000006b0
        /*01c8*/ 	.word	0x000000ff
        /*01cc*/ 	.word	0x00000038
        /*01d0*/ 	.short	0x0100
        /*01d2*/ 	.byte	0x05
	.zero		1


	//   ....[15]....
        /*01d4*/ 	.word	0x000006c0
        /*01d8*/ 	.word	0x000000ff
        /*01dc*/ 	.word	0x00000148
        /*01e0*/ 	.short	0x0100
        /*01e2*/ 	.byte	0x05
	.zero		1


	//   ....[16]....
        /*01e4*/ 	.word	0x000006d0
        /*01e8*/ 	.word	0x000000ff
        /*01ec*/ 	.word	0x00000040
        /*01f0*/ 	.short	0x0100
        /*01f2*/ 	.byte	0x05
	.zero		1


	//   ....[17]....
        /*01f4*/ 	.word	0x000006e0
        /*01f8*/ 	.word	0x000000ff
        /*01fc*/ 	.word	0x00000150
        /*0200*/ 	.short	0x0100
        /*0202*/ 	.byte	0x05
	.zero		1


	//   ....[18]....
        /*0204*/ 	.word	0x000006f0
        /*0208*/ 	.word	0x000000ff
        /*020c*/ 	.word	0x00000048
        /*0210*/ 	.short	0x0100
        /*0212*/ 	.byte	0x05
	.zero		1


	//   ....[19]....
        /*0214*/ 	.word	0x00000700
        /*0218*/ 	.word	0x000000ff
        /*021c*/ 	.word	0x00000158
        /*0220*/ 	.short	0x0100
        /*0222*/ 	.byte	0x05
	.zero		1


	//   ....[20]....
        /*0224*/ 	.word	0x00000710
        /*0228*/ 	.word	0x000000ff
        /*022c*/ 	.word	0x00000050
        /*0230*/ 	.short	0x0100
        /*0232*/ 	.byte	0x05
	.zero		1


	//   ....[21]....
        /*0234*/ 	.word	0x00000720
        /*0238*/ 	.word	0x000000ff
        /*023c*/ 	.word	0x00000160
        /*0240*/ 	.short	0x0100
        /*0242*/ 	.byte	0x05
	.zero		1


	//   ....[22]....
        /*0244*/ 	.word	0x00000730
        /*0248*/ 	.word	0x000000ff
        /*024c*/ 	.word	0x00000058
        /*0250*/ 	.short	0x0100
        /*0252*/ 	.byte	0x05
	.zero		1


	//   ....[23]....
        /*0254*/ 	.word	0x00000740
        /*0258*/ 	.word	0x000000ff
        /*025c*/ 	.word	0x00000168
        /*0260*/ 	.short	0x0100
        /*0262*/ 	.byte	0x05
	.zero		1


	//   ....[24]....
        /*0264*/ 	.word	0x00000750
        /*0268*/ 	.word	0x000000ff
        /*026c*/ 	.word	0x00000060
        /*0270*/ 	.short	0x0100
        /*0272*/ 	.byte	0x05
	.zero		1


	//   ....[25]....
        /*0274*/ 	.word	0x00000760
        /*0278*/ 	.word	0x000000ff
        /*027c*/ 	.word	0x00000170
        /*0280*/ 	.short	0x0100
        /*0282*/ 	.byte	0x05
	.zero		1


	//   ....[26]....
        /*0284*/ 	.word	0x00000770
        /*0288*/ 	.word	0x000000ff
        /*028c*/ 	.word	0x00000068
        /*0290*/ 	.short	0x0100
        /*0292*/ 	.byte	0x05
	.zero		1


	//   ....[27]....
        /*0294*/ 	.word	0x00000780
        /*0298*/ 	.word	0x000000ff
        /*029c*/ 	.word	0x00000178
        /*02a0*/ 	.short	0x0100
        /*02a2*/ 	.byte	0x05
	.zero		1


	//   ....[28]....
        /*02a4*/ 	.word	0x00000790
        /*02a8*/ 	.word	0x000000ff
        /*02ac*/ 	.word	0x00000070
        /*02b0*/ 	.short	0x0100
        /*02b2*/ 	.byte	0x05
	.zero		1


	//   ....[29]....
        /*02b4*/ 	.word	0x000007a0
        /*02b8*/ 	.word	0x000000ff
        /*02bc*/ 	.word	0x00000180
        /*02c0*/ 	.short	0x0100
        /*02c2*/ 	.byte	0x05
	.zero		1


	//   ....[30]....
        /*02c4*/ 	.word	0x000007b0
        /*02c8*/ 	.word	0x000000ff
        /*02cc*/ 	.word	0x00000078
        /*02d0*/ 	.short	0x0100
        /*02d2*/ 	.byte	0x05
	.zero		1


	//   ....[31]....
        /*02d4*/ 	.word	0x000007c0
        /*02d8*/ 	.word	0x000000ff
        /*02dc*/ 	.word	0x00000188
        /*02e0*/ 	.short	0x0100
        /*02e2*/ 	.byte	0x05
	.zero		1


	//   ....[32]....
        /*02e4*/ 	.word	0x000007d0
        /*02e8*/ 	.word	0x000000ff
        /*02ec*/ 	.word	0x00000080
        /*02f0*/ 	.short	0x0100
        /*02f2*/ 	.byte	0x05
	.zero		1


	//   ....[33]....
        /*02f4*/ 	.word	0x000007e0
        /*02f8*/ 	.word	0x000000ff
        /*02fc*/ 	.word	0x00000190
        /*0300*/ 	.short	0x0100
        /*0302*/ 	.byte	0x05
	.zero		1


	//   ....[34]....
        /*0304*/ 	.word	0x000007f0
        /*0308*/ 	.word	0x000000ff
        /*030c*/ 	.word	0x00000088
        /*0310*/ 	.short	0x0100
        /*0312*/ 	.byte	0x05
	.zero		1


	//   ....[35]....
        /*0314*/ 	.word	0x00000800
        /*0318*/ 	.word	0x000000ff
        /*031c*/ 	.word	0x00000198
        /*0320*/ 	.short	0x0100
        /*0322*/ 	.byte	0x05
	.zero		1


	//   ....[36]....
        /*0324*/ 	.word	0x00000810
        /*0328*/ 	.word	0x000000ff
        /*032c*/ 	.word	0x00000090
        /*0330*/ 	.short	0x0100
        /*0332*/ 	.byte	0x05
	.zero		1


	//   ....[37]....
        /*0334*/ 	.word	0x00000820
        /*0338*/ 	.word	0x000000ff
        /*033c*/ 	.word	0x000001a0
        /*0340*/ 	.short	0x0100
        /*0342*/ 	.byte	0x05
	.zero		1


	//   ....[38]....
        /*0344*/ 	.word	0x00000830
        /*0348*/ 	.word	0x000000ff
        /*034c*/ 	.word	0x00000098
        /*0350*/ 	.short	0x0100
        /*0352*/ 	.byte	0x05
	.zero		1


	//   ....[39]....
        /*0354*/ 	.word	0x00000840
        /*0358*/ 	.word	0x000000ff
        /*035c*/ 	.word	0x000001a8
        /*0360*/ 	.short	0x0100
        /*0362*/ 	.byte	0x05
	.zero		1


	//   ....[40]....
        /*0364*/ 	.word	0x00000850
        /*0368*/ 	.word	0x000000ff
        /*036c*/ 	.word	0x000000a0
        /*0370*/ 	.short	0x0100
        /*0372*/ 	.byte	0x05
	.zero		1


	//   ....[41]....
        /*0374*/ 	.word	0x00000860
        /*0378*/ 	.word	0x000000ff
        /*037c*/ 	.word	0x000001b0
        /*0380*/ 	.short	0x0100
        /*0382*/ 	.byte	0x05
	.zero		1


	//   ....[42]....
        /*0384*/ 	.word	0x00000870
        /*0388*/ 	.word	0x000000ff
        /*038c*/ 	.word	0x000000a8
        /*0390*/ 	.short	0x0100
        /*0392*/ 	.byte	0x05
	.zero		1


	//   ....[43]....
        /*0394*/ 	.word	0x00000880
        /*0398*/ 	.word	0x000000ff
        /*039c*/ 	.word	0x000001b8
        /*03a0*/ 	.short	0x0100
        /*03a2*/ 	.byte	0x05
	.zero		1


	//   ....[44]....
        /*03a4*/ 	.word	0x00000890
        /*03a8*/ 	.word	0x000000ff
        /*03ac*/ 	.word	0x000000b0
        /*03b0*/ 	.short	0x0100
        /*03b2*/ 	.byte	0x05
	.zero		1


	//   ....[45]....
        /*03b4*/ 	.word	0x000008a0
        /*03b8*/ 	.word	0x000000ff
        /*03bc*/ 	.word	0x000001c0
        /*03c0*/ 	.short	0x0100
        /*03c2*/ 	.byte	0x05
	.zero		1


	//   ....[46]....
        /*03c4*/ 	.word	0x000008b0
        /*03c8*/ 	.word	0x000000ff
        /*03cc*/ 	.word	0x000000b8
        /*03d0*/ 	.short	0x0100
        /*03d2*/ 	.byte	0x05
	.zero		1


	//   ....[47]....
        /*03d4*/ 	.word	0x000008c0
        /*03d8*/ 	.word	0x000000ff
        /*03dc*/ 	.word	0x000001c8
        /*03e0*/ 	.short	0x0100
        /*03e2*/ 	.byte	0x05
	.zero		1


	//   ....[48]....
        /*03e4*/ 	.word	0x000008d0
        /*03e8*/ 	.word	0x000000ff
        /*03ec*/ 	.word	0x000000c0
        /*03f0*/ 	.short	0x0100
        /*03f2*/ 	.byte	0x05
	.zero		1


	//   ....[49]....
        /*03f4*/ 	.word	0x000008e0
        /*03f8*/ 	.word	0x000000ff
        /*03fc*/ 	.word	0x000001d0
        /*0400*/ 	.short	0x0100
        /*0402*/ 	.byte	0x05
	.zero		1


	//   ....[50]....
        /*0404*/ 	.word	0x000008f0
        /*0408*/ 	.word	0x000000ff
        /*040c*/ 	.word	0x000000c8
        /*0410*/ 	.short	0x0100
        /*0412*/ 	.byte	0x05
	.zero		1


	//   ....[51]....
        /*0414*/ 	.word	0x00000900
        /*0418*/ 	.word	0x000000ff
        /*041c*/ 	.word	0x000001d8
        /*0420*/ 	.short	0x0100
        /*0422*/ 	.byte	0x05
	.zero		1


	//   ....[52]....
        /*0424*/ 	.word	0x00000910
        /*0428*/ 	.word	0x000000ff
        /*042c*/ 	.word	0x000000d0
        /*0430*/ 	.short	0x0100
        /*0432*/ 	.byte	0x05
	.zero		1


	//   ....[53]....
        /*0434*/ 	.word	0x00000920
        /*0438*/ 	.word	0x000000ff
        /*043c*/ 	.word	0x000001e0
        /*0440*/ 	.short	0x0100
        /*0442*/ 	.byte	0x05
	.zero		1


	//   ....[54]....
        /*0444*/ 	.word	0x00000930
        /*0448*/ 	.word	0x000000ff
        /*044c*/ 	.word	0x000000d8
        /*0450*/ 	.short	0x0100
        /*0452*/ 	.byte	0x05
	.zero		1


	//   ....[55]....
        /*0454*/ 	.word	0x00000940
        /*0458*/ 	.word	0x000000ff
        /*045c*/ 	.word	0x000001e8
        /*0460*/ 	.short	0x0100
        /*0462*/ 	.byte	0x05
	.zero		1


	//   ....[56]....
        /*0464*/ 	.word	0x00000950
        /*0468*/ 	.word	0x000000ff
        /*046c*/ 	.word	0x000000e0
        /*0470*/ 	.short	0x0100
        /*0472*/ 	.byte	0x05
	.zero		1


	//   ....[57]....
        /*0474*/ 	.word	0x00000960
        /*0478*/ 	.word	0x000000ff
        /*047c*/ 	.word	0x000001f0
        /*0480*/ 	.short	0x0100
        /*0482*/ 	.byte	0x05
	.zero		1


	//   ....[58]....
        /*0484*/ 	.word	0x00000970
        /*0488*/ 	.word	0x000000ff
        /*048c*/ 	.word	0x000000e8
        /*0490*/ 	.short	0x0100
        /*0492*/ 	.byte	0x05
	.zero		1


	//   ....[59]....
        /*0494*/ 	.word	0x00000980
        /*0498*/ 	.word	0x000000ff
        /*049c*/ 	.word	0x000001f8
        /*04a0*/ 	.short	0x0100
        /*04a2*/ 	.byte	0x05
	.zero		1


	//   ....[60]....
        /*04a4*/ 	.word	0x00000990
        /*04a8*/ 	.word	0x000000ff
        /*04ac*/ 	.word	0x000000f0
        /*04b0*/ 	.short	0x0100
        /*04b2*/ 	.byte	0x05
	.zero		1


	//   ....[61]....
        /*04b4*/ 	.word	0x000009a0
        /*04b8*/ 	.word	0x000000ff
        /*04bc*/ 	.word	0x00000200
        /*04c0*/ 	.short	0x0100
        /*04c2*/ 	.byte	0x05
	.zero		1


	//   ....[62]....
        /*04c4*/ 	.word	0x000009b0
        /*04c8*/ 	.word	0x000000ff
        /*04cc*/ 	.word	0x000000f8
        /*04d0*/ 	.short	0x0100
        /*04d2*/ 	.byte	0x05
	.zero		1


	//   ....[63]....
        /*04d4*/ 	.word	0x000009c0
        /*04d8*/ 	.word	0x000000ff
        /*04dc*/ 	.word	0x00000208
        /*04e0*/ 	.short	0x0100
        /*04e2*/ 	.byte	0x05
	.zero		1


	//   ....[64]....
        /*04e4*/ 	.word	0x000009d0
        /*04e8*/ 	.word	0x000000ff
        /*04ec*/ 	.word	0x00000100
        /*04f0*/ 	.short	0x0100
        /*04f2*/ 	.byte	0x05
	.zero		1


	//   ....[65]....
        /*04f4*/ 	.word	0x000009e0
        /*04f8*/ 	.word	0x000000ff
        /*04fc*/ 	.word	0x00000210
        /*0500*/ 	.short	0x0100
        /*0502*/ 	.byte	0x05
	.zero		1


	//   ....[66]....
        /*0504*/ 	.word	0x000009f0
        /*0508*/ 	.word	0x000000ff
        /*050c*/ 	.word	0x00000108
        /*0510*/ 	.short	0x0100
        /*0512*/ 	.byte	0x05
	.zero		1


	//   ....[67]....
        /*0514*/ 	.word	0x00000a00
        /*0518*/ 	.word	0x000000ff
        /*051c*/ 	.word	0x00000218
        /*0520*/ 	.short	0x0100
        /*0522*/ 	.byte	0x05
	.zero		1


	//   ....[68]....
        /*0524*/ 	.word	0x00000b40
        /*0528*/ 	.word	0x000000ff
        /*052c*/ 	.word	0x00000220
        /*0530*/ 	.short	0x0100
        /*0532*/ 	.byte	0x06
	.zero		1


	//   ....[69]....
        /*0534*/ 	.word	0x00000b50
        /*0538*/ 	.word	0x000000ff
        /*053c*/ 	.word	0x00000228
        /*0540*/ 	.short	0x0100
        /*0542*/ 	.byte	0x06
	.zero		1


	//   ....[70]....
        /*0544*/ 	.word	0x00000c40
        /*0548*/ 	.word	0x000000ff
        /*054c*/ 	.word	0x00000230
        /*0550*/ 	.short	0x0100
        /*0552*/ 	.byte	0x05
	.zero		1


	//   ....[71]....
        /*0554*/ 	.word	0x00000c50
        /*0558*/ 	.word	0x000000ff
        /*055c*/ 	.word	0x00000238
        /*0560*/ 	.short	0x0100
        /*0562*/ 	.byte	0x05
	.zero		1


	//   ....[72]....
        /*0564*/ 	.word	0x00000d90
        /*0568*/ 	.word	0x000000ff
        /*056c*/ 	.word	0x00000240
        /*0570*/ 	.short	0x0100
        /*0572*/ 	.byte	0x05
	.zero		1


	//   ....[73]....
        /*0574*/ 	.word	0x00000da0
        /*0578*/ 	.word	0x000000ff
        /*057c*/ 	.word	0x00000250
        /*0580*/ 	.short	0x0100
        /*0582*/ 	.byte	0x05
	.zero		1


	//   ....[74]....
        /*0584*/ 	.word	0x00000db0
        /*0588*/ 	.word	0x000000ff
        /*058c*/ 	.word	0x00000248
        /*0590*/ 	.short	0x0100
        /*0592*/ 	.byte	0x05
	.zero		1


	//   ....[75]....
        /*0594*/ 	.word	0x00000dc0
        /*0598*/ 	.word	0x000000ff
        /*059c*/ 	.word	0x00000258
        /*05a0*/ 	.short	0x0100
        /*05a2*/ 	.byte	0x05
	.zero		1


	//   ....[76]....
        /*05a4*/ 	.word	0x00000ef0
        /*05a8*/ 	.word	0x000000ff
        /*05ac*/ 	.word	0x00000260
        /*05b0*/ 	.short	0x0100
        /*05b2*/ 	.byte	0x06
	.zero		1


	//   ....[77]....
        /*05b4*/ 	.word	0x00000f00
        /*05b8*/ 	.word	0x000000ff
        /*05bc*/ 	.word	0x00000280
        /*05c0*/ 	.short	0x0100
        /*05c2*/ 	.byte	0x06
	.zero		1


	//   ....[78]....
        /*05c4*/ 	.word	0x00000f10
        /*05c8*/ 	.word	0x000000ff
        /*05cc*/ 	.word	0x00000268
        /*05d0*/ 	.short	0x0100
        /*05d2*/ 	.byte	0x06
	.zero		1


	//   ....[79]....
        /*05d4*/ 	.word	0x00000f20
        /*05d8*/ 	.word	0x000000ff
        /*05dc*/ 	.word	0x00000288
        /*05e0*/ 	.short	0x0100
        /*05e2*/ 	.byte	0x06
	.zero		1


	//   ....[80]....
        /*05e4*/ 	.word	0x00000f30
        /*05e8*/ 	.word	0x000000ff
        /*05ec*/ 	.word	0x00000270
        /*05f0*/ 	.short	0x0100
        /*05f2*/ 	.byte	0x06
	.zero		1


	//   ....[81]....
        /*05f4*/ 	.word	0x00000f40
        /*05f8*/ 	.word	0x000000ff
        /*05fc*/ 	.word	0x00000290
        /*0600*/ 	.short	0x0100
        /*0602*/ 	.byte	0x06
	.zero		1


	//   ....[82]....
        /*0604*/ 	.word	0x00000f50
        /*0608*/ 	.word	0x000000ff
        /*060c*/ 	.word	0x00000278
        /*0610*/ 	.short	0x0100
        /*0612*/ 	.byte	0x06
	.zero		1


	//   ....[83]....
        /*0614*/ 	.word	0x00000f60
        /*0618*/ 	.word	0x000000ff
        /*061c*/ 	.word	0x00000298
        /*0620*/ 	.short	0x0100
        /*0622*/ 	.byte	0x06
	.zero		1


	//   ....[84]....
        /*0624*/ 	.word	0x00001050
        /*0628*/ 	.word	0x000000ff
        /*062c*/ 	.word	0x000002a0
        /*0630*/ 	.short	0x0100
        /*0632*/ 	.byte	0x05
	.zero		1


	//   ....[85]....
        /*0634*/ 	.word	0x00001060
        /*0638*/ 	.word	0x000000ff
        /*063c*/ 	.word	0x000002b0
        /*0640*/ 	.short	0x0100
        /*0642*/ 	.byte	0x05
	.zero		1


	//   ....[86]....
        /*0644*/ 	.word	0x00001070
        /*0648*/ 	.word	0x000000ff
        /*064c*/ 	.word	0x000002a8
        /*0650*/ 	.short	0x0100
        /*0652*/ 	.byte	0x05
	.zero		1


	//   ....[87]....
        /*0654*/ 	.word	0x00001080
        /*0658*/ 	.word	0x000000ff
        /*065c*/ 	.word	0x000002b8
        /*0660*/ 	.short	0x0100
        /*0662*/ 	.byte	0x05
	.zero		1


	//   ....[88]....
        /*0664*/ 	.word	0x00001950
        /*0668*/ 	.word	0x00000003
        /*066c*/ 	.word	0x000002b0
        /*0670*/ 	.short	0x010a
        /*0672*/ 	.byte	0xff
	.zero		1


	//   ....[89]....
        /*0674*/ 	.word	0x00001980
        /*0678*/ 	.word	0x00000003
        /*067c*/ 	.word	0x000002a0
        /*0680*/ 	.short	0x0101
        /*0682*/ 	.byte	0xff
	.zero		1


	//   ....[90]....
        /*0684*/ 	.word	0x00001a50
        /*0688*/ 	.word	0x000000ff
        /*068c*/ 	.word	0x00000110
        /*0690*/ 	.short	0x010a
        /*0692*/ 	.byte	0x08
	.zero		1


	//   ....[91]....
        /*0694*/ 	.word	0x00001af0
        /*0698*/ 	.word	0x000000ff
        /*069c*/ 	.word	0x00000110
        /*06a0*/ 	.short	0x010a
        /*06a2*/ 	.byte	0x21
	.zero		1


	//   ....[92]....
        /*06a4*/ 	.word	0x00001c40
        /*06a8*/ 	.word	0x000000ff
        /*06ac*/ 	.word	0x00000110
        /*06b0*/ 	.short	0x010a
        /*06b2*/ 	.byte	0x08
	.zero		1


	//   ....[93]....
        /*06b4*/ 	.word	0x00001d50
        /*06b8*/ 	.word	0x000000ff
        /*06bc*/ 	.word	0x00000238
        /*06c0*/ 	.short	0x0101
        /*06c2*/ 	.byte	0x04
	.zero		1


	//   ....[94]....
        /*06c4*/ 	.word	0x00001d70
        /*06c8*/ 	.word	0x000000ff
        /*06cc*/ 	.word	0x00000110
        /*06d0*/ 	.short	0x010a
        /*06d2*/ 	.byte	0x08
	.zero		1


	//   ....[95]....
        /*06d4*/ 	.word	0x00001df0
        /*06d8*/ 	.word	0x000000ff
        /*06dc*/ 	.word	0x00000110
        /*06e0*/ 	.short	0x010a
        /*06e2*/ 	.byte	0x11
	.zero		1


	//   ....[96]....
        /*06e4*/ 	.word	0x00001f40
        /*06e8*/ 	.word	0x000000ff
        /*06ec*/ 	.word	0x00000110
        /*06f0*/ 	.short	0x010a
        /*06f2*/ 	.byte	0x08
	.zero		1


	//   ....[97]....
        /*06f4*/ 	.word	0x00002080
        /*06f8*/ 	.word	0x00000002
        /*06fc*/ 	.word	0x00000240
        /*0700*/ 	.short	0x010a
        /*0702*/ 	.byte	0xff
	.zero		1


	//   ....[98]....
        /*0704*/ 	.word	0x00002140
        /*0708*/ 	.word	0x00000002
        /*070c*/ 	.word	0x00000000
        /*0710*/ 	.short	0x0101
        /*0712*/ 	.byte	0xff
	.zero		1


	//   ....[99]....
        /*0714*/ 	.word	0x000026a0
        /*0718*/ 	.word	0x000000ff
        /*071c*/ 	.word	0x00000000
        /*0720*/ 	.short	0x010a
        /*0722*/ 	.byte	0x05
	.zero		1


	//   ....[100]....
        /*0724*/ 	.word	0x00002730
        /*0728*/ 	.word	0x000000ff
        /*072c*/ 	.word	0x00000000
        /*0730*/ 	.short	0x010a
        /*0732*/ 	.byte	0x05
	.zero		1


	//   ....[101]....
        /*0734*/ 	.word	0x000027c0
        /*0738*/ 	.word	0x000000ff
        /*073c*/ 	.word	0x00000000
        /*0740*/ 	.short	0x010a
        /*0742*/ 	.byte	0x05
	.zero		1


	//   ....[102]....
        /*0744*/ 	.word	0x00002850
        /*0748*/ 	.word	0x000000ff
        /*074c*/ 	.word	0x00000000
        /*0750*/ 	.short	0x010a
        /*0752*/ 	.byte	0x05
	.zero		1


	//   ....[103]....
        /*0754*/ 	.word	0x000028e0
        /*0758*/ 	.word	0x000000ff
        /*075c*/ 	.word	0x00000000
        /*0760*/ 	.short	0x010a
        /*0762*/ 	.byte	0x05
	.zero		1


	//   ....[104]....
        /*0764*/ 	.word	0x00002970
        /*0768*/ 	.word	0x000000ff
        /*076c*/ 	.word	0x00000000
        /*0770*/ 	.short	0x010a
        /*0772*/ 	.byte	0x05
	.zero		1


	//   ....[105]....
        /*0774*/ 	.word	0x00002a00
        /*0778*/ 	.word	0x000000ff
        /*077c*/ 	.word	0x00000000
        /*0780*/ 	.short	0x010a
        /*0782*/ 	.byte	0x05
	.zero		1


	//   ....[106]....
        /*0784*/ 	.word	0x00002a90
        /*0788*/ 	.word	0x000000ff
        /*078c*/ 	.word	0x00000000
        /*0790*/ 	.short	0x010a
        /*0792*/ 	.byte	0x05
	.zero		1


	//   ....[107]....
        /*0794*/ 	.word	0x00002b20
        /*0798*/ 	.word	0x000000ff
        /*079c*/ 	.word	0x00000000
        /*07a0*/ 	.short	0x010a
        /*07a2*/ 	.byte	0x05
	.zero		1


	//   ....[108]....
        /*07a4*/ 	.word	0x00002bb0
        /*07a8*/ 	.word	0x000000ff
        /*07ac*/ 	.word	0x00000000
        /*07b0*/ 	.short	0x010a
        /*07b2*/ 	.byte	0x05
	.zero		1


	//   ....[109]....
        /*07b4*/ 	.word	0x00002c40
        /*07b8*/ 	.word	0x000000ff
        /*07bc*/ 	.word	0x00000000
        /*07c0*/ 	.short	0x010a
        /*07c2*/ 	.byte	0x05
	.zero		1


	//   ....[110]....
        /*07c4*/ 	.word	0x00002cd0
        /*07c8*/ 	.word	0x000000ff
        /*07cc*/ 	.word	0x00000000
        /*07d0*/ 	.short	0x010a
        /*07d2*/ 	.byte	0x05
	.zero		1


	//   ....[111]....
        /*07d4*/ 	.word	0x00002d60
        /*07d8*/ 	.word	0x000000ff
        /*07dc*/ 	.word	0x00000000
        /*07e0*/ 	.short	0x010a
        /*07e2*/ 	.byte	0x05
	.zero		1


	//   ....[112]....
        /*07e4*/ 	.word	0x00002df0
        /*07e8*/ 	.word	0x000000ff
        /*07ec*/ 	.word	0x00000000
        /*07f0*/ 	.short	0x010a
        /*07f2*/ 	.byte	0x05
	.zero		1


	//   ....[113]....
        /*07f4*/ 	.word	0x00002e80
        /*07f8*/ 	.word	0x000000ff
        /*07fc*/ 	.word	0x00000000
        /*0800*/ 	.short	0x010a
        /*0802*/ 	.byte	0x05
	.zero		1


	//   ....[114]....
        /*0804*/ 	.word	0x00002f10
        /*0808*/ 	.word	0x000000ff
        /*080c*/ 	.word	0x00000000
        /*0810*/ 	.short	0x010a
        /*0812*/ 	.byte	0x05
	.zero		1


	//   ....[115]....
        /*0814*/ 	.word	0x00002fa0
        /*0818*/ 	.word	0x000000ff
        /*081c*/ 	.word	0x00000000
        /*0820*/ 	.short	0x010a
        /*0822*/ 	.byte	0x05
	.zero		1


	//   ....[116]....
        /*0824*/ 	.word	0x00003030
        /*0828*/ 	.word	0x000000ff
        /*082c*/ 	.word	0x00000000
        /*0830*/ 	.short	0x010a
        /*0832*/ 	.byte	0x05
	.zero		1


	//   ....[117]....
        /*0834*/ 	.word	0x000030c0
        /*0838*/ 	.word	0x000000ff
        /*083c*/ 	.word	0x00000000
        /*0840*/ 	.short	0x010a
        /*0842*/ 	.byte	0x05
	.zero		1


	//   ....[118]....
        /*0844*/ 	.word	0x00003150
        /*0848*/ 	.word	0x000000ff
        /*084c*/ 	.word	0x00000000
        /*0850*/ 	.short	0x010a
        /*0852*/ 	.byte	0x05
	.zero		1


	//   ....[119]....
        /*0854*/ 	.word	0x000031e0
        /*0858*/ 	.word	0x000000ff
        /*085c*/ 	.word	0x00000000
        /*0860*/ 	.short	0x010a
        /*0862*/ 	.byte	0x05
	.zero		1


	//   ....[120]....
        /*0864*/ 	.word	0x00003270
        /*0868*/ 	.word	0x000000ff
        /*086c*/ 	.word	0x00000000
        /*0870*/ 	.short	0x010a
        /*0872*/ 	.byte	0x05
	.zero		1


	//   ....[121]....
        /*0874*/ 	.word	0x00003300
        /*0878*/ 	.word	0x000000ff
        /*087c*/ 	.word	0x00000000
        /*0880*/ 	.short	0x010a
        /*0882*/ 	.byte	0x05
	.zero		1


	//   ....[122]....
        /*0884*/ 	.word	0x00003390
        /*0888*/ 	.word	0x000000ff
        /*088c*/ 	.word	0x00000000
        /*0890*/ 	.short	0x010a
        /*0892*/ 	.byte	0x05
	.zero		1


	//   ....[123]....
        /*0894*/ 	.word	0x00003420
        /*0898*/ 	.word	0x000000ff
        /*089c*/ 	.word	0x00000000
        /*08a0*/ 	.short	0x010a
        /*08a2*/ 	.byte	0x05
	.zero		1


	//   ....[124]....
        /*08a4*/ 	.word	0x000034b0
        /*08a8*/ 	.word	0x000000ff
        /*08ac*/ 	.word	0x00000000
        /*08b0*/ 	.short	0x010a
        /*08b2*/ 	.byte	0x05
	.zero		1


	//   ....[125]....
        /*08b4*/ 	.word	0x00003540
        /*08b8*/ 	.word	0x000000ff
        /*08bc*/ 	.word	0x00000000
        /*08c0*/ 	.short	0x010a
        /*08c2*/ 	.byte	0x05
	.zero		1


	//   ....[126]....
        /*08c4*/ 	.word	0x000035d0
        /*08c8*/ 	.word	0x000000ff
        /*08cc*/ 	.word	0x00000000
        /*08d0*/ 	.short	0x010a
        /*08d2*/ 	.byte	0x05
	.zero		1


	//   ....[127]....
        /*08d4*/ 	.word	0x00003660
        /*08d8*/ 	.word	0x000000ff
        /*08dc*/ 	.word	0x00000000
        /*08e0*/ 	.short	0x010a
        /*08e2*/ 	.byte	0x05
	.zero		1


	//   ....[128]....
        /*08e4*/ 	.word	0x000036f0
        /*08e8*/ 	.word	0x000000ff
        /*08ec*/ 	.word	0x00000000
        /*08f0*/ 	.short	0x010a
        /*08f2*/ 	.byte	0x05
	.zero		1


	//   ....[129]....
        /*08f4*/ 	.word	0x00003780
        /*08f8*/ 	.word	0x000000ff
        /*08fc*/ 	.word	0x00000000
        /*0900*/ 	.short	0x010a
        /*0902*/ 	.byte	0x05
	.zero		1


	//   ....[130]....
        /*0904*/ 	.word	0x00003810
        /*0908*/ 	.word	0x000000ff
        /*090c*/ 	.word	0x00000000
        /*0910*/ 	.short	0x010a
        /*0912*/ 	.byte	0x05
	.zero		1


	//   ....[131]....
        /*0914*/ 	.word	0x000038a0
        /*0918*/ 	.word	0x000000ff
        /*091c*/ 	.word	0x00000000
        /*0920*/ 	.short	0x010a
        /*0922*/ 	.byte	0x05
	.zero		1


	//   ....[132]....
        /*0924*/ 	.word	0x00003940
        /*0928*/ 	.word	0x00000000
        /*092c*/ 	.word	0x00000000
        /*0930*/ 	.short	0x010a
        /*0932*/ 	.byte	0xff
	.zero		1


	//   ....[133]....
        /*0934*/ 	.word	0x00003a60
        /*0938*/ 	.word	0x00000000
        /*093c*/ 	.word	0x000002a0
        /*0940*/ 	.short	0x010a
        /*0942*/ 	.byte	0xff
	.zero		1


	//   ....[134]....
        /*0944*/ 	.word	0x00003ac0
        /*0948*/ 	.word	0x00000004
        /*094c*/ 	.word	0x00000000
        /*0950*/ 	.short	0x0101
        /*0952*/ 	.byte	0xff
	.zero		1


	//   ....[135]....
        /*0954*/ 	.word	0x00003ae0
        /*0958*/ 	.word	0x000000ff
        /*095c*/ 	.word	0x00000250
        /*0960*/ 	.short	0x010a
        /*0962*/ 	.byte	0x05
	.zero		1


	//   ....[136]....
        /*0964*/ 	.word	0x00003c00
        /*0968*/ 	.word	0x00000000
        /*096c*/ 	.word	0x00000240
        /*0970*/ 	.short	0x010a
        /*0972*/ 	.byte	0xff
	.zero		1


	//   ....[137]....
        /*0974*/ 	.word	0x00003d10
        /*0978*/ 	.word	0x00000000
        /*097c*/ 	.word	0x00000000
        /*0980*/ 	.short	0x0101
        /*0982*/ 	.byte	0xff
	.zero		1


	//   ....[138]....
        /*0984*/ 	.word	0x00003da0
        /*0988*/ 	.word	0x000000ff
        /*098c*/ 	.word	0x00000250
        /*0990*/ 	.short	0x0106
        /*0992*/ 	.byte	0x05
	.zero		1


	//   ....[139]....
        /*0994*/ 	.word	0x00003dc0
        /*0998*/ 	.word	0x000000ff
        /*099c*/ 	.word	0x00000250
        /*09a0*/ 	.short	0x010a
        /*09a2*/ 	.byte	0x05
	.zero		1


	//   ....[140]....
        /*09a4*/ 	.word	0x00003e50
        /*09a8*/ 	.word	0x000000ff
        /*09ac*/ 	.word	0x00000250
        /*09b0*/ 	.short	0x0106
        /*09b2*/ 	.byte	0x04
	.zero		1


	//   ....[141]....
        /*09b4*/ 	.word	0x00003e90
        /*09b8*/ 	.word	0x00000000
        /*09bc*/ 	.word	0x00000250
        /*09c0*/ 	.short	0x010a
        /*09c2*/ 	.byte	0xff
	.zero		1


	//   ....[142]....
        /*09c4*/ 	.word	0x00004370
        /*09c8*/ 	.word	0x00000000
        /*09cc*/ 	.word	0x00000240
        /*09d0*/ 	.short	0x010a
        /*09d2*/ 	.byte	0xff
	.zero		1


	//   ....[143]....
        /*09d4*/ 	.word	0x00004470
        /*09d8*/ 	.word	0x00000003
        /*09dc*/ 	.word	0x00000000
        /*09e0*/ 	.short	0x0101
        /*09e2*/ 	.byte	0xff
	.zero		1


	//   ....[144]....
        /*09e4*/ 	.word	0x00004480
        /*09e8*/ 	.word	0x000000ff
        /*09ec*/ 	.word	0x00000000
        /*09f0*/ 	.short	0x010a
        /*09f2*/ 	.byte	0x04
	.zero		1


	//   ....[145]....
        /*09f4*/ 	.word	0x000044a0
        /*09f8*/ 	.word	0x000000ff
        /*09fc*/ 	.word	0x00000280
        /*0a00*/ 	.short	0x010a
        /*0a02*/ 	.byte	0x09
	.zero		1


	//   ....[146]....
        /*0a04*/ 	.word	0x00004580
        /*0a08*/ 	.word	0x000000ff
        /*0a0c*/ 	.word	0x00000000
        /*0a10*/ 	.short	0x010a
        /*0a12*/ 	.byte	0x07
	.zero		1


	//   ....[147]....
        /*0a14*/ 	.word	0x000046b0
        /*0a18*/ 	.word	0x000000ff
        /*0a1c*/ 	.word	0x00000000
        /*0a20*/ 	.short	0x010a
        /*0a22*/ 	.byte	0x04
	.zero		1


	//   ....[148]....
        /*0a24*/ 	.word	0x00004860
        /*0a28*/ 	.word	0x000000ff
        /*0a2c*/ 	.word	0x00000000
        /*0a30*/ 	.short	0x010a
        /*0a32*/ 	.byte	0x05
	.zero		1


	//   ....[149]....
        /*0a34*/ 	.word	0x000048f0
        /*0a38*/ 	.word	0x000000ff
        /*0a3c*/ 	.word	0x00000000
        /*0a40*/ 	.short	0x010a
        /*0a42*/ 	.byte	0x05
	.zero		1


	//   ....[150]....
        /*0a44*/ 	.word	0x00004980
        /*0a48*/ 	.word	0x000000ff
        /*0a4c*/ 	.word	0x00000000
        /*0a50*/ 	.short	0x010a
        /*0a52*/ 	.byte	0x05
	.zero		1


	//   ....[151]....
        /*0a54*/ 	.word	0x00004a10
        /*0a58*/ 	.word	0x000000ff
        /*0a5c*/ 	.word	0x00000000
        /*0a60*/ 	.short	0x010a
        /*0a62*/ 	.byte	0x07
	.zero		1


	//   ....[152]....
        /*0a64*/ 	.word	0x00004e50
        /*0a68*/ 	.word	0x00000000
        /*0a6c*/ 	.word	0x00000240
        /*0a70*/ 	.short	0x010a
        /*0a72*/ 	.byte	0xff
	.zero		1


	//   ....[153]....
        /*0a74*/ 	.word	0x00004f40
        /*0a78*/ 	.word	0x00000000
        /*0a7c*/ 	.word	0x00000000
        /*0a80*/ 	.short	0x0101
        /*0a82*/ 	.byte	0xff
	.zero		1


	//   ....[154]....
        /*0a84*/ 	.word	0x00005260
        /*0a88*/ 	.word	0x000000ff
        /*0a8c*/ 	.word	0x00000238
        /*0a90*/ 	.short	0x010a
        /*0a92*/ 	.byte	0x06
	.zero		1


	//   ....[155]....
        /*0a94*/ 	.word	0x000053e0
        /*0a98*/ 	.word	0x000000ff
        /*0a9c*/ 	.word	0x00000228
        /*0aa0*/ 	.short	0x010a
        /*0aa2*/ 	.byte	0x06
	.zero		1


	//   ....[156]....
        /*0aa4*/ 	.word	0x00005710
        /*0aa8*/ 	.word	0x000000ff
        /*0aac*/ 	.word	0x00000220
        /*0ab0*/ 	.short	0x010b
        /*0ab2*/ 	.byte	0x06
	.zero		1


	//   ....[157]....
        /*0ab4*/ 	.word	0x00005730
        /*0ab8*/ 	.word	0x000000ff
        /*0abc*/ 	.word	0x00000000
        /*0ac0*/ 	.short	0x0101
        /*0ac2*/ 	.byte	0x25
	.zero		1


	//   ....[158]....
        /*0ac4*/ 	.word	0x00005770
        /*0ac8*/ 	.word	0x00000000
        /*0acc*/ 	.word	0x00000228
        /*0ad0*/ 	.short	0x010a
        /*0ad2*/ 	.byte	0xff
	.zero		1


	//   ....[159]....
        /*0ad4*/ 	.word	0x00005aa0
        /*0ad8*/ 	.word	0x00000000
        /*0adc*/ 	.word	0x00000240
        /*0ae0*/ 	.short	0x010a
        /*0ae2*/ 	.byte	0xff
	.zero		1


	//   ....[160]....
        /*0ae4*/ 	.word	0x00005bb0
        /*0ae8*/ 	.word	0x00000000
        /*0aec*/ 	.word	0x00000000
        /*0af0*/ 	.short	0x0101
        /*0af2*/ 	.byte	0xff
	.zero		1


	//   ....[161]....
        /*0af4*/ 	.word	0x00006550
        /*0af8*/ 	.word	0x000000ff
        /*0afc*/ 	.word	0x00000220
        /*0b00*/ 	.short	0x010a
        /*0b02*/ 	.byte	0x2b
	.zero		1


	//   ....[162]....
        /*0b04*/ 	.word	0x00006560
        /*0b08*/ 	.word	0x0000009c
        /*0b0c*/ 	.word	0x00000260
        /*0b10*/ 	.short	0x010a
        /*0b12*/ 	.byte	0xff
	.zero		1


	//   ....[163]....
        /*0b14*/ 	.word	0x000066f0
        /*0b18*/ 	.word	0x000000ff
        /*0b1c*/ 	.word	0x00000220
        /*0b20*/ 	.short	0x010a
        /*0b22*/ 	.byte	0x2b
	.zero		1


	//   ....[164]....
        /*0b24*/ 	.word	0x000067f0
        /*0b28*/ 	.word	0x000000ff
        /*0b2c*/ 	.word	0x00000000
        /*0b30*/ 	.short	0x0101
        /*0b32*/ 	.byte	0x04
	.zero		1


	//   ....[165]....
        /*0b34*/ 	.word	0x00006850
        /*0b38*/ 	.word	0x0000009c
        /*0b3c*/ 	.word	0x00000260
        /*0b40*/ 	.short	0x010a
        /*0b42*/ 	.byte	0xff
	.zero		1


	//   ....[166]....
        /*0b44*/ 	.word	0x00006c10
        /*0b48*/ 	.word	0x000000ff
        /*0b4c*/ 	.word	0x00000000
        /*0b50*/ 	.short	0x0101
        /*0b52*/ 	.byte	0x05
	.zero		1


	//   ....[167]....
        /*0b54*/ 	.word	0x00007cc0
        /*0b58*/ 	.word	0x00000003
        /*0b5c*/ 	.word	0x000002b0
        /*0b60*/ 	.short	0x010a
        /*0b62*/ 	.byte	0xff
	.zero		1


	//   ....[168]....
        /*0b64*/ 	.word	0x00007d20
        /*0b68*/ 	.word	0x00000002
        /*0b6c*/ 	.word	0x00000110
        /*0b70*/ 	.short	0x010a
        /*0b72*/ 	.byte	0xff
	.zero		1


	//   ....[169]....
        /*0b74*/ 	.word	0x00007d80
        /*0b78*/ 	.word	0x00000002
        /*0b7c*/ 	.word	0x00000110
        /*0b80*/ 	.short	0x010a
        /*0b82*/ 	.byte	0xff
	.zero		1


	//   ....[170]....
        /*0b84*/ 	.word	0x00007dd0
        /*0b88*/ 	.word	0x00000002
        /*0b8c*/ 	.word	0x00000240
        /*0b90*/ 	.short	0x010a
        /*0b92*/ 	.byte	0xff
	.zero		1


	//   ....[171]....
        /*0b94*/ 	.word	0x00007e30
        /*0b98*/ 	.word	0x00000000
        /*0b9c*/ 	.word	0x00000000
        /*0ba0*/ 	.short	0x010a
        /*0ba2*/ 	.byte	0xff
	.zero		1


	//   ....[172]....
        /*0ba4*/ 	.word	0x00007e90
        /*0ba8*/ 	.word	0x00000000
        /*0bac*/ 	.word	0x00000000
        /*0bb0*/ 	.short	0x010a
        /*0bb2*/ 	.byte	0xff
	.zero		1


	//   ....[173]....
        /*0bb4*/ 	.word	0x00007ef0
        /*0bb8*/ 	.word	0x00000000
        /*0bbc*/ 	.word	0x00000000
        /*0bc0*/ 	.short	0x010a
        /*0bc2*/ 	.byte	0xff
	.zero		1


	//   ....[174]....
        /*0bc4*/ 	.word	0x00007f50
        /*0bc8*/ 	.word	0x00000000
        /*0bcc*/ 	.word	0x00000000
        /*0bd0*/ 	.short	0x010a
        /*0bd2*/ 	.byte	0xff
	.zero		1


	//   ....[175]....
        /*0bd4*/ 	.word	0x00007fb0
        /*0bd8*/ 	.word	0x00000000
        /*0bdc*/ 	.word	0x00000000
        /*0be0*/ 	.short	0x010a
        /*0be2*/ 	.byte	0xff
	.zero		1


	//   ....[176]....
        /*0be4*/ 	.word	0x00008010
        /*0be8*/ 	.word	0x00000000
        /*0bec*/ 	.word	0x00000000
        /*0bf0*/ 	.short	0x010a
        /*0bf2*/ 	.byte	0xff
	.zero		1


	//   ....[177]....
        /*0bf4*/ 	.word	0x00008070
        /*0bf8*/ 	.word	0x00000000
        /*0bfc*/ 	.word	0x00000000
        /*0c00*/ 	.short	0x010a
        /*0c02*/ 	.byte	0xff
	.zero		1


	//   ....[178]....
        /*0c04*/ 	.word	0x000080d0
        /*0c08*/ 	.word	0x00000000
        /*0c0c*/ 	.word	0x00000000
        /*0c10*/ 	.short	0x010a
        /*0c12*/ 	.byte	0xff
	.zero		1


	//   ....[179]....
        /*0c14*/ 	.word	0x00008130
        /*0c18*/ 	.word	0x00000000
        /*0c1c*/ 	.word	0x00000000
        /*0c20*/ 	.short	0x010a
        /*0c22*/ 	.byte	0xff
	.zero		1


	//   ....[180]....
        /*0c24*/ 	.word	0x00008190
        /*0c28*/ 	.word	0x00000000
        /*0c2c*/ 	.word	0x00000000
        /*0c30*/ 	.short	0x010a
        /*0c32*/ 	.byte	0xff
	.zero		1


	//   ....[181]....
        /*0c34*/ 	.word	0x000081f0
        /*0c38*/ 	.word	0x00000000
        /*0c3c*/ 	.word	0x00000000
        /*0c40*/ 	.short	0x010a
        /*0c42*/ 	.byte	0xff
	.zero		1


	//   ....[182]....
        /*0c44*/ 	.word	0x00008250
        /*0c48*/ 	.word	0x00000000
        /*0c4c*/ 	.word	0x00000000
        /*0c50*/ 	.short	0x010a
        /*0c52*/ 	.byte	0xff
	.zero		1


	//   ....[183]....
        /*0c54*/ 	.word	0x000082b0
        /*0c58*/ 	.word	0x00000000
        /*0c5c*/ 	.word	0x00000000
        /*0c60*/ 	.short	0x010a
        /*0c62*/ 	.byte	0xff
	.zero		1


	//   ....[184]....
        /*0c64*/ 	.word	0x00008310
        /*0c68*/ 	.word	0x00000000
        /*0c6c*/ 	.word	0x00000000
        /*0c70*/ 	.short	0x010a
        /*0c72*/ 	.byte	0xff
	.zero		1


	//   ....[185]....
        /*0c74*/ 	.word	0x00008370
        /*0c78*/ 	.word	0x00000000
        /*0c7c*/ 	.word	0x00000000
        /*0c80*/ 	.short	0x010a
        /*0c82*/ 	.byte	0xff
	.zero		1


	//   ....[186]....
        /*0c84*/ 	.word	0x000083d0
        /*0c88*/ 	.word	0x00000000
        /*0c8c*/ 	.word	0x00000000
        /*0c90*/ 	.short	0x010a
        /*0c92*/ 	.byte	0xff
	.zero		1


	//   ....[187]....
        /*0c94*/ 	.word	0x00008430
        /*0c98*/ 	.word	0x00000000
        /*0c9c*/ 	.word	0x00000000
        /*0ca0*/ 	.short	0x010a
        /*0ca2*/ 	.byte	0xff
	.zero		1


	//   ....[188]....
        /*0ca4*/ 	.word	0x00008490
        /*0ca8*/ 	.word	0x00000000
        /*0cac*/ 	.word	0x00000000
        /*0cb0*/ 	.short	0x010a
        /*0cb2*/ 	.byte	0xff
	.zero		1


	//   ....[189]....
        /*0cb4*/ 	.word	0x000084f0
        /*0cb8*/ 	.word	0x00000000
        /*0cbc*/ 	.word	0x00000000
        /*0cc0*/ 	.short	0x010a
        /*0cc2*/ 	.byte	0xff
	.zero		1


	//   ....[190]....
        /*0cc4*/ 	.word	0x00008550
        /*0cc8*/ 	.word	0x00000000
        /*0ccc*/ 	.word	0x00000000
        /*0cd0*/ 	.short	0x010a
        /*0cd2*/ 	.byte	0xff
	.zero		1


	//   ....[191]....
        /*0cd4*/ 	.word	0x000085b0
        /*0cd8*/ 	.word	0x00000000
        /*0cdc*/ 	.word	0x00000000
        /*0ce0*/ 	.short	0x010a
        /*0ce2*/ 	.byte	0xff
	.zero		1


	//   ....[192]....
        /*0ce4*/ 	.word	0x00008610
        /*0ce8*/ 	.word	0x00000000
        /*0cec*/ 	.word	0x00000000
        /*0cf0*/ 	.short	0x010a
        /*0cf2*/ 	.byte	0xff
	.zero		1


	//   ....[193]....
        /*0cf4*/ 	.word	0x00008670
        /*0cf8*/ 	.word	0x00000000
        /*0cfc*/ 	.word	0x00000000
        /*0d00*/ 	.short	0x010a
        /*0d02*/ 	.byte	0xff
	.zero		1


	//   ....[194]....
        /*0d04*/ 	.word	0x000086d0
        /*0d08*/ 	.word	0x00000000
        /*0d0c*/ 	.word	0x00000000
        /*0d10*/ 	.short	0x010a
        /*0d12*/ 	.byte	0xff
	.zero		1


	//   ....[195]....
        /*0d14*/ 	.word	0x00008730
        /*0d18*/ 	.word	0x00000000
        /*0d1c*/ 	.word	0x00000000
        /*0d20*/ 	.short	0x010a
        /*0d22*/ 	.byte	0xff
	.zero		1


	//   ....[196]....
        /*0d24*/ 	.word	0x00008790
        /*0d28*/ 	.word	0x00000000
        /*0d2c*/ 	.word	0x00000000
        /*0d30*/ 	.short	0x010a
        /*0d32*/ 	.byte	0xff
	.zero		1


	//   ....[197]....
        /*0d34*/ 	.word	0x000087f0
        /*0d38*/ 	.word	0x00000000
        /*0d3c*/ 	.word	0x00000000
        /*0d40*/ 	.short	0x010a
        /*0d42*/ 	.byte	0xff
	.zero		1


	//   ....[198]....
        /*0d44*/ 	.word	0x00008850
        /*0d48*/ 	.word	0x00000000
        /*0d4c*/ 	.word	0x00000000
        /*0d50*/ 	.short	0x010a
        /*0d52*/ 	.byte	0xff
	.zero		1


	//   ....[199]....
        /*0d54*/ 	.word	0x000088b0
        /*0d58*/ 	.word	0x00000000
        /*0d5c*/ 	.word	0x00000000
        /*0d60*/ 	.short	0x010a
        /*0d62*/ 	.byte	0xff
	.zero		1


	//   ....[200]....
        /*0d64*/ 	.word	0x00008910
        /*0d68*/ 	.word	0x00000000
        /*0d6c*/ 	.word	0x00000000
        /*0d70*/ 	.short	0x010a
        /*0d72*/ 	.byte	0xff
	.zero		1


	//   ....[201]....
        /*0d74*/ 	.word	0x00008970
        /*0d78*/ 	.word	0x00000000
        /*0d7c*/ 	.word	0x00000000
        /*0d80*/ 	.short	0x010a
        /*0d82*/ 	.byte	0xff
	.zero		1


	//   ....[202]....
        /*0d84*/ 	.word	0x000089d0
        /*0d88*/ 	.word	0x00000000
        /*0d8c*/ 	.word	0x00000000
        /*0d90*/ 	.short	0x010a
        /*0d92*/ 	.byte	0xff
	.zero		1


	//   ....[203]....
        /*0d94*/ 	.word	0x00008a30
        /*0d98*/ 	.word	0x00000000
        /*0d9c*/ 	.word	0x00000000
        /*0da0*/ 	.short	0x010a
        /*0da2*/ 	.byte	0xff
	.zero		1


	//   ....[204]....
        /*0da4*/ 	.word	0x00008a80
        /*0da8*/ 	.word	0x00000000
        /*0dac*/ 	.word	0x000002a0
        /*0db0*/ 	.short	0x010a
        /*0db2*/ 	.byte	0xff
	.zero		1


	//   ....[205]....
        /*0db4*/ 	.word	0x00008ae0
        /*0db8*/ 	.word	0x00000000
        /*0dbc*/ 	.word	0x00000250
        /*0dc0*/ 	.short	0x010a
        /*0dc2*/ 	.byte	0xff
	.zero		1


	//   ....[206]....
        /*0dc4*/ 	.word	0x00008b30
        /*0dc8*/ 	.word	0x00000000
        /*0dcc*/ 	.word	0x00000240
        /*0dd0*/ 	.short	0x010a
        /*0dd2*/ 	.byte	0xff
	.zero		1


	//   ....[207]....
        /*0dd4*/ 	.word	0x00008b90
        /*0dd8*/ 	.word	0x00000000
        /*0ddc*/ 	.word	0x00000250
        /*0de0*/ 	.short	0x010a
        /*0de2*/ 	.byte	0xff
	.zero		1


	//   ....[208]....
        /*0de4*/ 	.word	0x00008be0
        /*0de8*/ 	.word	0x00000000
        /*0dec*/ 	.word	0x00000240
        /*0df0*/ 	.short	0x010a
        /*0df2*/ 	.byte	0xff
	.zero		1


	//   ....[209]....
        /*0df4*/ 	.word	0x00008c40
        /*0df8*/ 	.word	0x00000003
        /*0dfc*/ 	.word	0x00000280
        /*0e00*/ 	.short	0x010a
        /*0e02*/ 	.byte	0xff
	.zero		1


	//   ....[210]....
        /*0e04*/ 	.word	0x00008ca0
        /*0e08*/ 	.word	0x00000000
        /*0e0c*/ 	.word	0x00000000
        /*0e10*/ 	.short	0x010a
        /*0e12*/ 	.byte	0xff
	.zero		1


	//   ....[211]....
        /*0e14*/ 	.word	0x00008d00
        /*0e18*/ 	.word	0x00000000
        /*0e1c*/ 	.word	0x00000000
        /*0e20*/ 	.short	0x010a
        /*0e22*/ 	.byte	0xff
	.zero		1


	//   ....[212]....
        /*0e24*/ 	.word	0x00008d60
        /*0e28*/ 	.word	0x00000000
        /*0e2c*/ 	.word	0x00000000
        /*0e30*/ 	.short	0x010a
        /*0e32*/ 	.byte	0xff
	.zero		1


	//   ....[213]....
        /*0e34*/ 	.word	0x00008dc0
        /*0e38*/ 	.word	0x00000000
        /*0e3c*/ 	.word	0x00000000
        /*0e40*/ 	.short	0x010a
        /*0e42*/ 	.byte	0xff
	.zero		1


	//   ....[214]....
        /*0e44*/ 	.word	0x00008e20
        /*0e48*/ 	.word	0x00000000
        /*0e4c*/ 	.word	0x00000000
        /*0e50*/ 	.short	0x010a
        /*0e52*/ 	.byte	0xff
	.zero		1


	//   ....[215]....
        /*0e54*/ 	.word	0x00008e70
        /*0e58*/ 	.word	0x00000000
        /*0e5c*/ 	.word	0x00000240
        /*0e60*/ 	.short	0x010a
        /*0e62*/ 	.byte	0xff
	.zero		1


	//   ....[216]....
        /*0e64*/ 	.word	0x00008ed0
        /*0e68*/ 	.word	0x00000000
        /*0e6c*/ 	.word	0x00000238
        /*0e70*/ 	.short	0x010a
        /*0e72*/ 	.byte	0xff
	.zero		1


	//   ....[217]....
        /*0e74*/ 	.word	0x00008f30
        /*0e78*/ 	.word	0x00000003
        /*0e7c*/ 	.word	0x00000228
        /*0e80*/ 	.short	0x010a
        /*0e82*/ 	.byte	0xff
	.zero		1


	//   ....[218]....
        /*0e84*/ 	.word	0x00008f80
        /*0e88*/ 	.word	0x00000000
        /*0e8c*/ 	.word	0x00000240
        /*0e90*/ 	.short	0x010a
        /*0e92*/ 	.byte	0xff
	.zero		1


	//   ....[219]....
        /*0e94*/ 	.word	0x00008fe0
        /*0e98*/ 	.word	0x00000000
        /*0e9c*/ 	.word	0x00000220
        /*0ea0*/ 	.short	0x010a
        /*0ea2*/ 	.byte	0xff
	.zero		1


	//   ....[220]....
        /*0ea4*/ 	.word	0x00009030
        /*0ea8*/ 	.word	0x0000009c
        /*0eac*/ 	.word	0x00000260
        /*0eb0*/ 	.short	0x010a
        /*0eb2*/ 	.byte	0xff
	.zero		1


	//----- nvinfo : EIATTR_NUM_MBARRIERS
	.align		4
.L_47:
        /*0eb4*/ 	.byte	0x03, 0x38
        /*0eb6*/ 	.short	0x0058


	//----- nvinfo : EIATTR_EXIT_INSTR_OFFSETS
	.align		4
        /*0eb8*/ 	.byte	0x04, 0x1c
        /*0eba*/ 	.short	(.L_49 - .L_48)


	//   ....[0]....
.L_48:
        /*0ebc*/ 	.word	0x00003970


	//   ....[1]....
        /*0ec0*/ 	.word	0x00003e60


	//   ....[2]....
        /*0ec4*/ 	.word	0x00003ec0


	//   ....[3]....
        /*0ec8*/ 	.word	0x00004c70


	//   ....[4]....
        /*0ecc*/ 	.word	0x000057a0


	//   ....[5]....
        /*0ed0*/ 	.word	0x000057e0


	//   ....[6]....
        /*0ed4*/ 	.word	0x00007cb0


	//----- nvinfo : EIATTR_MAX_THREADS
	.align		4
.L_49:
        /*0ed8*/ 	.byte	0x04, 0x05
        /*0eda*/ 	.short	(.L_51 - .L_50)
.L_50:
        /*0edc*/ 	.word	0x00000100
        /*0ee0*/ 	.word	0x00000001
        /*0ee4*/ 	.word	0x00000001


	//----- nvinfo : EIATTR_CRS_STACK_SIZE
	.align		4
.L_51:
        /*0ee8*/ 	.byte	0x04, 0x1e
        /*0eea*/ 	.short	(.L_53 - .L_52)
.L_52:
        /*0eec*/ 	.word	0x00000000


	//----- nvinfo : EIATTR_CBANK_PARAM_SIZE
	.align		4
.L_53:
        /*0ef0*/ 	.byte	0x03, 0x19
        /*0ef2*/ 	.short	0x0800


	//----- nvinfo : EIATTR_PARAM_CBANK
	.align		4
        /*0ef4*/ 	.byte	0x04, 0x0a
        /*0ef6*/ 	.short	(.L_55 - .L_54)
	.align		4
.L_54:
        /*0ef8*/ 	.word	index@(.nv.constant0._ZN7cutlass13device_kernelINS_4gemm6kernel13GemmUniversalIN4cute5tupleIJiiiiEEENS1_10collective13CollectiveMmaINS1_35MainloopSm100TmaUmmaWarpSpecializedILi34ELi2ELi4ENS5_IJNS4_1CILi1EEESB_SB_EEEEENS5_IJNSA_ILi128EEENSA_ILi64EEENSA_ILi32EEEEEENS_12float_e4m3_tENS5_IJlSB_lEEESI_SJ_NS4_8TiledMMAINS4_8MMA_AtomIJNS4_10MMA_TraitsINS4_19SM100_MMA_F8F6F4_SSEJSI_SI_fSE_SF_NS4_17integral_constantINS4_4UMMA5MajorELSQ_0EEESR_NSO_INSP_7ScaleInELSS_0EEEST_EEEEEENS4_6LayoutISC_NS5_IJNSA_ILi0EEESX_SX_EEEEENS5_IJNS4_10UnderscoreES10_S10_EEEEENS4_13SM90_TMA_LOADENS4_14ComposedLayoutINS4_7SwizzleILi1ELi4ELi3EEENS4_18smem_ptr_flag_bitsILi8EEENSW_INS5_IJNSA_ILi8EEESG_EEENS5_IJSG_SB_EEEEEEEvNS4_8identityES13_S1D_vS1E_EENS_8epilogue10collective18CollectiveEpilogueINS1G_23Sm100TmaWarpSpecializedILi1ELi1ELi64ELb0ELb0EEEJSH_NS5_IJNSW_ISE_SB_EENSW_ISF_SB_EEEEESI_SJ_SI_SJ_NS1G_6fusion15FusionCallbacksIS1K_NS1O_17LinearCombinationISI_fSI_fLNS_15FloatRoundStyleE2EEESH_S1N_JEEENS4_5SM1004TMEM4LOAD26SM100_TMEM_LOAD_32dp32b64xES13_NS14_INS15_ILi2ELi4ELi3EEES18_NSW_INS5_IJS19_SF_EEENS5_IJSF_SB_EEEEEEENS4_39AutoVectorizingCopyWithAssumedAlignmentILi128EEENS4_14SM90_TMA_STOREES22_S24_S24_EEEvvEEEEvNT_6ParamsE)
        /*0efc*/ 	.short	0x0380
        /*0efe*/ 	.short	0x0800


	//----- nvinfo : EIATTR_SW_WAR
	.align		4
.L_55:
        /*0f00*/ 	.byte	0x04, 0x36
        /*0f02*/ 	.short	(.L_57 - .L_56)
.L_56:
        /*0f04*/ 	.word	0x00000008
.L_57:


//--------------------- .nv.callgraph             --------------------------
	.section	.nv.callgraph,"",@"SHT_CUDA_CALLGRAPH"
	.align	4
	.sectionentsize	8
	.align		4
        /*0000*/ 	.word	0x00000000
	.align		4
        /*0004*/ 	.word	0xffffffff
	.align		4
        /*0008*/ 	.word	index@(_ZN7cutlass13device_kernelINS_4gemm6kernel13GemmUniversalIN4cute5tupleIJiiiiEEENS1_10collective13CollectiveMmaINS1_35MainloopSm100TmaUmmaWarpSpecializedILi34ELi2ELi4ENS5_IJNS4_1CILi1EEESB_SB_EEEEENS5_IJNSA_ILi128EEENSA_ILi64EEENSA_ILi32EEEEEENS_12float_e4m3_tENS5_IJlSB_lEEESI_SJ_NS4_8TiledMMAINS4_8MMA_AtomIJNS4_10MMA_TraitsINS4_19SM100_MMA_F8F6F4_SSEJSI_SI_fSE_SF_NS4_17integral_constantINS4_4UMMA5MajorELSQ_0EEESR_NSO_INSP_7ScaleInELSS_0EEEST_EEEEEENS4_6LayoutISC_NS5_IJNSA_ILi0EEESX_SX_EEEEENS5_IJNS4_10UnderscoreES10_S10_EEEEENS4_13SM90_TMA_LOADENS4_14ComposedLayoutINS4_7SwizzleILi1ELi4ELi3EEENS4_18smem_ptr_flag_bitsILi8EEENSW_INS5_IJNSA_ILi8EEESG_EEENS5_IJSG_SB_EEEEEEEvNS4_8identityES13_S1D_vS1E_EENS_8epilogue10collective18CollectiveEpilogueINS1G_23Sm100TmaWarpSpecializedILi1ELi1ELi64ELb0ELb0EEEJSH_NS5_IJNSW_ISE_SB_EENSW_ISF_SB_EEEEESI_SJ_SI_SJ_NS1G_6fusion15FusionCallbacksIS1K_NS1O_17LinearCombinationISI_fSI_fLNS_15FloatRoundStyleE2EEESH_S1N_JEEENS4_5SM1004TMEM4LOAD26SM100_TMEM_LOAD_32dp32b64xES13_NS14_INS15_ILi2ELi4ELi3EEES18_NSW_INS5_IJS19_SF_EEENS5_IJSF_SB_EEEEEEENS4_39AutoVectorizingCopyWithAssumedAlignmentILi128EEENS4_14SM90_TMA_STOREES22_S24_S24_EEEvvEEEEvNT_6ParamsE)
	.align		4
        /*000c*/ 	.word	index@(__assertfail)
	.align		4
        /*0010*/ 	.word	0x00000000
	.align		4
        /*0014*/ 	.word	0xfffffffe
	.align		4
        /*0018*/ 	.word	0x00000000
	.align		4
        /*001c*/ 	.word	0xfffffffd
	.align		4
        /*0020*/ 	.word	0x00000000
	.align		4
        /*0024*/ 	.word	0xfffffffc


//--------------------- .nv.constant4             --------------------------
	.section	.nv.constant4,"a",@progbits
	.align	8
	.align		8
.nv.constant4:
        /*0000*/ 	.dword	__assertfail
	.align		8
        /*0008*/ 	.dword	__unnamed_1
	.align		8
        /*0010*/ 	.dword	__unnamed_2
	.align		8
        /*0018*/ 	.dword	_ZN39_INTERNAL_9f3ef518_4_k_cu_dae2e040_72744cuda3std3__45__cpo5beginE
	.align		8
        /*0020*/ 	.dword	_ZN39_INTERNAL_9f3ef518_4_k_cu_dae2e040_72744cuda3std3__45__cpo3endE
	.align		8
        /*0028*/ 	.dword	_ZN39_INTERNAL_9f3ef518_4_k_cu_dae2e040_72744cuda3std3__45__cpo6cbeginE
	.align		8
        /*0030*/ 	.dword	_ZN39_INTERNAL_9f3ef518_4_k_cu_dae2e040_72744cuda3std3__45__cpo4cendE
	.align		8
        /*0038*/ 	.dword	_ZN39_INTERNAL_9f3ef518_4_k_cu_dae2e040_72744cuda3std3__441_GLOBAL__N__9f3ef518_4_k_cu_dae2e040_72746ignoreE
	.align		8
        /*0040*/ 	.dword	_ZN39_INTERNAL_9f3ef518_4_k_cu_dae2e040_72744cuda3std3__419piecewise_constructE
	.align		8
        /*0048*/ 	.dword	_ZN39_INTERNAL_9f3ef518_4_k_cu_dae2e040_72744cuda3std3__48in_placeE
	.align		8
        /*0050*/ 	.dword	_ZN39_INTERNAL_9f3ef518_4_k_cu_dae2e040_72744cuda3std6ranges3__45__cpo4swapE
	.align		8
        /*0058*/ 	.dword	_ZN39_INTERNAL_9f3ef518_4_k_cu_dae2e040_72744cuda3std6ranges3__45__cpo9iter_moveE
	.align		8
        /*0060*/ 	.dword	_ZN39_INTERNAL_9f3ef518_4_k_cu_dae2e040_72744cute7productE
	.align		8
        /*0068*/ 	.dword	_ZN39_INTERNAL_9f3ef518_4_k_cu_dae2e040_72744cute1_E
	.align		8
        /*0070*/ 	.dword	$str$25
	.align		8
        /*0078*/ 	.dword	$str$26
	.align		8
        /*0080*/ 	.dword	$str$27
	.align		8
        /*0088*/ 	.dword	$str$28


//--------------------- .text._ZN7cutlass13device_kernelINS_4gemm6kernel13GemmUniversalIN4cute5tupleIJiiiiEEENS1_10collective13CollectiveMmaINS1_35MainloopSm100TmaUmmaWarpSpecializedILi34ELi2ELi4ENS5_IJNS4_1CILi1EEESB_SB_EEEEENS5_IJNSA_ILi128EEENSA_ILi64EEENSA_ILi32EEEEEENS_12float_e4m3_tENS5_IJlSB_lEEESI_SJ_NS4_8TiledMMAINS4_8MMA_AtomIJNS4_10MMA_TraitsINS4_19SM100_MMA_F8F6F4_SSEJSI_SI_fSE_SF_NS4_17integral_constantINS4_4UMMA5MajorELSQ_0EEESR_NSO_INSP_7ScaleInELSS_0EEEST_EEEEEENS4_6LayoutISC_NS5_IJNSA_ILi0EEESX_SX_EEEEENS5_IJNS4_10UnderscoreES10_S10_EEEEENS4_13SM90_TMA_LOADENS4_14ComposedLayoutINS4_7SwizzleILi1ELi4ELi3EEENS4_18smem_ptr_flag_bitsILi8EEENSW_INS5_IJNSA_ILi8EEESG_EEENS5_IJSG_SB_EEEEEEEvNS4_8identityES13_S1D_vS1E_EENS_8epilogue10collective18CollectiveEpilogueINS1G_23Sm100TmaWarpSpecializedILi1ELi1ELi64ELb0ELb0EEEJSH_NS5_IJNSW_ISE_SB_EENSW_ISF_SB_EEEEESI_SJ_SI_SJ_NS1G_6fusion15FusionCallbacksIS1K_NS1O_17LinearCombinationISI_fSI_fLNS_15FloatRoundStyleE2EEESH_S1N_JEEENS4_5SM1004TMEM4LOAD26SM100_TMEM_LOAD_32dp32b64xES13_NS14_INS15_ILi2ELi4ELi3EEES18_NSW_INS5_IJS19_SF_EEENS5_IJSF_SB_EEEEEEENS4_39AutoVectorizingCopyWithAssumedAlignmentILi128EEENS4_14SM90_TMA_STOREES22_S24_S24_EEEvvEEEEvNT_6ParamsE --------------------------
	.section	.text._ZN7cutlass13device_kernelINS_4gemm6kernel13GemmUniversalIN4cute5tupleIJiiiiEEENS1_10collective13CollectiveMmaINS1_35MainloopSm100TmaUmmaWarpSpecializedILi34ELi2ELi4ENS5_IJNS4_1CILi1EEESB_SB_EEEEENS5_IJNSA_ILi128EEENSA_ILi64EEENSA_ILi32EEEEEENS_12float_e4m3_tENS5_IJlSB_lEEESI_SJ_NS4_8TiledMMAINS4_8MMA_AtomIJNS4_10MMA_TraitsINS4_19SM100_MMA_F8F6F4_SSEJSI_SI_fSE_SF_NS4_17integral_constantINS4_4UMMA5MajorELSQ_0EEESR_NSO_INSP_7ScaleInELSS_0EEEST_EEEEEENS4_6LayoutISC_NS5_IJNSA_ILi0EEESX_SX_EEEEENS5_IJNS4_10UnderscoreES10_S10_EEEEENS4_13SM90_TMA_LOADENS4_14ComposedLayoutINS4_7SwizzleILi1ELi4ELi3EEENS4_18smem_ptr_flag_bitsILi8EEENSW_INS5_IJNSA_ILi8EEESG_EEENS5_IJSG_SB_EEEEEEEvNS4_8identityES13_S1D_vS1E_EENS_8epilogue10collective18CollectiveEpilogueINS1G_23Sm100TmaWarpSpecializedILi1ELi1ELi64ELb0ELb0EEEJSH_NS5_IJNSW_ISE_SB_EENSW_ISF_SB_EEEEESI_SJ_SI_SJ_NS1G_6fusion15FusionCallbacksIS1K_NS1O_17LinearCombinationISI_fSI_fLNS_15FloatRoundStyleE2EEESH_S1N_JEEENS4_5SM1004TMEM4LOAD26SM100_TMEM_LOAD_32dp32b64xES13_NS14_INS15_ILi2ELi4ELi3EEES18_NSW_INS5_IJS19_SF_EEENS5_IJSF_SB_EEEEEEENS4_39AutoVectorizingCopyWithAssumedAlignmentILi128EEENS4_14SM90_TMA_STOREES22_S24_S24_EEEvvEEEEvNT_6ParamsE,"ax",@progbits
	.align	128
.text._ZN7cutlass13device_kernelINS_4gemm6kernel13GemmUniversalIN4cute5tupleIJiiiiEEENS1_10collective13CollectiveMmaINS1_35MainloopSm100TmaUmmaWarpSpecializedILi34ELi2ELi4ENS5_IJNS4_1CILi1EEESB_SB_EEEEENS5_IJNSA_ILi128EEENSA_ILi64EEENSA_ILi32EEEEEENS_12float_e4m3_tENS5_IJlSB_lEEESI_SJ_NS4_8TiledMMAINS4_8MMA_AtomIJNS4_10MMA_TraitsINS4_19SM100_MMA_F8F6F4_SSEJSI_SI_fSE_SF_NS4_17integral_constantINS4_4UMMA5MajorELSQ_0EEESR_NSO_INSP_7ScaleInELSS_0EEEST_EEEEEENS4_6LayoutISC_NS5_IJNSA_ILi0EEESX_SX_EEEEENS5_IJNS4_10UnderscoreES10_S10_EEEEENS4_13SM90_TMA_LOADENS4_14ComposedLayoutINS4_7SwizzleILi1ELi4ELi3EEENS4_18smem_ptr_flag_bitsILi8EEENSW_INS5_IJNSA_ILi8EEESG_EEENS5_IJSG_SB_EEEEEEEvNS4_8identityES13_S1D_vS1E_EENS_8epilogue10collective18CollectiveEpilogueINS1G_23Sm100TmaWarpSpecializedILi1ELi1ELi64ELb0ELb0EEEJSH_NS5_IJNSW_ISE_SB_EENSW_ISF_SB_EEEEESI_SJ_SI_SJ_NS1G_6fusion15FusionCallbacksIS1K_NS1O_17LinearCombinationISI_fSI_fLNS_15FloatRoundStyleE2EEESH_S1N_JEEENS4_5SM1004TMEM4LOAD26SM100_TMEM_LOAD_32dp32b64xES13_NS14_INS15_ILi2ELi4ELi3EEES18_NSW_INS5_IJS19_SF_EEENS5_IJSF_SB_EEEEEEENS4_39AutoVectorizingCopyWithAssumedAlignmentILi128EEENS4_14SM90_TMA_STOREES22_S24_S24_EEEvvEEEEvNT_6ParamsE:
        .type           _ZN7cutlass13device_kernelINS_4gemm6kernel13GemmUniversalIN4cute5tupleIJiiiiEEENS1_10collective13CollectiveMmaINS1_35MainloopSm100TmaUmmaWarpSpecializedILi34ELi2ELi4ENS5_IJNS4_1CILi1EEESB_SB_EEEEENS5_IJNSA_ILi128EEENSA_ILi64EEENSA_ILi32EEEEEENS_12float_e4m3_tENS5_IJlSB_lEEESI_SJ_NS4_8TiledMMAINS4_8MMA_AtomIJNS4_10MMA_TraitsINS4_19SM100_MMA_F8F6F4_SSEJSI_SI_fSE_SF_NS4_17integral_constantINS4_4UMMA5MajorELSQ_0EEESR_NSO_INSP_7ScaleInELSS_0EEEST_EEEEEENS4_6LayoutISC_NS5_IJNSA_ILi0EEESX_SX_EEEEENS5_IJNS4_10UnderscoreES10_S10_EEEEENS4_13SM90_TMA_LOADENS4_14ComposedLayoutINS4_7SwizzleILi1ELi4ELi3EEENS4_18smem_ptr_flag_bitsILi8EEENSW_INS5_IJNSA_ILi8EEESG_EEENS5_IJSG_SB_EEEEEEEvNS4_8identityES13_S1D_vS1E_EENS_8epilogue10collective18CollectiveEpilogueINS1G_23Sm100TmaWarpSpecializedILi1ELi1ELi64ELb0ELb0EEEJSH_NS5_IJNSW_ISE_SB_EENSW_ISF_SB_EEEEESI_SJ_SI_SJ_NS1G_6fusion15FusionCallbacksIS1K_NS1O_17LinearCombinationISI_fSI_fLNS_15FloatRoundStyleE2EEESH_S1N_JEEENS4_5SM1004TMEM4LOAD26SM100_TMEM_LOAD_32dp32b64xES13_NS14_INS15_ILi2ELi4ELi3EEES18_NSW_INS5_IJS19_SF_EEENS5_IJSF_SB_EEEEEEENS4_39AutoVectorizingCopyWithAssumedAlignmentILi128EEENS4_14SM90_TMA_STOREES22_S24_S24_EEEvvEEEEvNT_6ParamsE,@function
        .size           _ZN7cutlass13device_kernelINS_4gemm6kernel13GemmUniversalIN4cute5tupleIJiiiiEEENS1_10collective13CollectiveMmaINS1_35MainloopSm100TmaUmmaWarpSpecializedILi34ELi2ELi4ENS5_IJNS4_1CILi1EEESB_SB_EEEEENS5_IJNSA_ILi128EEENSA_ILi64EEENSA_ILi32EEEEEENS_12float_e4m3_tENS5_IJlSB_lEEESI_SJ_NS4_8TiledMMAINS4_8MMA_AtomIJNS4_10MMA_TraitsINS4_19SM100_MMA_F8F6F4_SSEJSI_SI_fSE_SF_NS4_17integral_constantINS4_4UMMA5MajorELSQ_0EEESR_NSO_INSP_7ScaleInELSS_0EEEST_EEEEEENS4_6LayoutISC_NS5_IJNSA_ILi0EEESX_SX_EEEEENS5_IJNS4_10UnderscoreES10_S10_EEEEENS4_13SM90_TMA_LOADENS4_14ComposedLayoutINS4_7SwizzleILi1ELi4ELi3EEENS4_18smem_ptr_flag_bitsILi8EEENSW_INS5_IJNSA_ILi8EEESG_EEENS5_IJSG_SB_EEEEEEEvNS4_8identityES13_S1D_vS1E_EENS_8epilogue10collective18CollectiveEpilogueINS1G_23Sm100TmaWarpSpecializedILi1ELi1ELi64ELb0ELb0EEEJSH_NS5_IJNSW_ISE_SB_EENSW_ISF_SB_EEEEESI_SJ_SI_SJ_NS1G_6fusion15FusionCallbacksIS1K_NS1O_17LinearCombinationISI_fSI_fLNS_15FloatRoundStyleE2EEESH_S1N_JEEENS4_5SM1004TMEM4LOAD26SM100_TMEM_LOAD_32dp32b64xES13_NS14_INS15_ILi2ELi4ELi3EEES18_NSW_INS5_IJS19_SF_EEENS5_IJSF_SB_EEEEEEENS4_39AutoVectorizingCopyWithAssumedAlignmentILi128EEENS4_14SM90_TMA_STOREES22_S24_S24_EEEvvEEEEvNT_6ParamsE,(.L_x_219 - _ZN7cutlass13device_kernelINS_4gemm6kernel13GemmUniversalIN4cute5tupleIJiiiiEEENS1_10collective13CollectiveMmaINS1_35MainloopSm100TmaUmmaWarpSpecializedILi34ELi2ELi4ENS5_IJNS4_1CILi1EEESB_SB_EEEEENS5_IJNSA_ILi128EEENSA_ILi64EEENSA_ILi32EEEEEENS_12float_e4m3_tENS5_IJlSB_lEEESI_SJ_NS4_8TiledMMAINS4_8MMA_AtomIJNS4_10MMA_TraitsINS4_19SM100_MMA_F8F6F4_SSEJSI_SI_fSE_SF_NS4_17integral_constantINS4_4UMMA5MajorELSQ_0EEESR_NSO_INSP_7ScaleInELSS_0EEEST_EEEEEENS4_6LayoutISC_NS5_IJNSA_ILi0EEESX_SX_EEEEENS5_IJNS4_10UnderscoreES10_S10_EEEEENS4_13SM90_TMA_LOADENS4_14ComposedLayoutINS4_7SwizzleILi1ELi4ELi3EEENS4_18smem_ptr_flag_bitsILi8EEENSW_INS5_IJNSA_ILi8EEESG_EEENS5_IJSG_SB_EEEEEEEvNS4_8identityES13_S1D_vS1E_EENS_8epilogue10collective18CollectiveEpilogueINS1G_23Sm100TmaWarpSpecializedILi1ELi1ELi64ELb0ELb0EEEJSH_NS5_IJNSW_ISE_SB_EENSW_ISF_SB_EEEEESI_SJ_SI_SJ_NS1G_6fusion15FusionCallbacksIS1K_NS1O_17LinearCombinationISI_fSI_fLNS_15FloatRoundStyleE2EEESH_S1N_JEEENS4_5SM1004TMEM4LOAD26SM100_TMEM_LOAD_32dp32b64xES13_NS14_INS15_ILi2ELi4ELi3EEES18_NSW_INS5_IJS19_SF_EEENS5_IJSF_SB_EEEEEEENS4_39AutoVectorizingCopyWithAssumedAlignmentILi128EEENS4_14SM90_TMA_STOREES22_S24_S24_EEEvvEEEEvNT_6ParamsE)
        .other          _ZN7cutlass13device_kernelINS_4gemm6kernel13GemmUniversalIN4cute5tupleIJiiiiEEENS1_10collective13CollectiveMmaINS1_35MainloopSm100TmaUmmaWarpSpecializedILi34ELi2ELi4ENS5_IJNS4_1CILi1EEESB_SB_EEEEENS5_IJNSA_ILi128EEENSA_ILi64EEENSA_ILi32EEEEEENS_12float_e4m3_tENS5_IJlSB_lEEESI_SJ_NS4_8TiledMMAINS4_8MMA_AtomIJNS4_10MMA_TraitsINS4_19SM100_MMA_F8F6F4_SSEJSI_SI_fSE_SF_NS4_17integral_constantINS4_4UMMA5MajorELSQ_0EEESR_NSO_INSP_7ScaleInELSS_0EEEST_EEEEEENS4_6LayoutISC_NS5_IJNSA_ILi0EEESX_SX_EEEEENS5_IJNS4_10UnderscoreES10_S10_EEEEENS4_13SM90_TMA_LOADENS4_14ComposedLayoutINS4_7SwizzleILi1ELi4ELi3EEENS4_18smem_ptr_flag_bitsILi8EEENSW_INS5_IJNSA_ILi8EEESG_EEENS5_IJSG_SB_EEEEEEEvNS4_8identityES13_S1D_vS1E_EENS_8epilogue10collective18CollectiveEpilogueINS1G_23Sm100TmaWarpSpecializedILi1ELi1ELi64ELb0ELb0EEEJSH_NS5_IJNSW_ISE_SB_EENSW_ISF_SB_EEEEESI_SJ_SI_SJ_NS1G_6fusion15FusionCallbacksIS1K_NS1O_17LinearCombinationISI_fSI_fLNS_15FloatRoundStyleE2EEESH_S1N_JEEENS4_5SM1004TMEM4LOAD26SM100_TMEM_LOAD_32dp32b64xES13_NS14_INS15_ILi2ELi4ELi3EEES18_NSW_INS5_IJS19_SF_EEENS5_IJSF_SB_EEEEEEENS4_39AutoVectorizingCopyWithAssumedAlignmentILi128EEENS4_14SM90_TMA_STOREES22_S24_S24_EEEvvEEEEvNT_6ParamsE,@"STO_CUDA_ENTRY STV_DEFAULT"
_ZN7cutlass13device_kernelINS_4gemm6kernel13GemmUniversalIN4cute5tupleIJiiiiEEENS1_10collective13CollectiveMmaINS1_35MainloopSm100TmaUmmaWarpSpecializedILi34ELi2ELi4ENS5_IJNS4_1CILi1EEESB_SB_EEEEENS5_IJNSA_ILi128EEENSA_ILi64EEENSA_ILi32EEEEEENS_12float_e4m3_tENS5_IJlSB_lEEESI_SJ_NS4_8TiledMMAINS4_8MMA_AtomIJNS4_10MMA_TraitsINS4_19SM100_MMA_F8F6F4_SSEJSI_SI_fSE_SF_NS4_17integral_constantINS4_4UMMA5MajorELSQ_0EEESR_NSO_INSP_7ScaleInELSS_0EEEST_EEEEEENS4_6LayoutISC_NS5_IJNSA_ILi0EEESX_SX_EEEEENS5_IJNS4_10UnderscoreES10_S10_EEEEENS4_13SM90_TMA_LOADENS4_14ComposedLayoutINS4_7SwizzleILi1ELi4ELi3EEENS4_18smem_ptr_flag_bitsILi8EEENSW_INS5_IJNSA_ILi8EEESG_EEENS5_IJSG_SB_EEEEEEEvNS4_8identityES13_S1D_vS1E_EENS_8epilogue10collective18CollectiveEpilogueINS1G_23Sm100TmaWarpSpecializedILi1ELi1ELi64ELb0ELb0EEEJSH_NS5_IJNSW_ISE_SB_EENSW_ISF_SB_EEEEESI_SJ_SI_SJ_NS1G_6fusion15FusionCallbacksIS1K_NS1O_17LinearCombinationISI_fSI_fLNS_15FloatRoundStyleE2EEESH_S1N_JEEENS4_5SM1004TMEM4LOAD26SM100_TMEM_LOAD_32dp32b64xES13_NS14_INS15_ILi2ELi4ELi3EEES18_NSW_INS5_IJS19_SF_EEENS5_IJSF_SB_EEEEEEENS4_39AutoVectorizingCopyWithAssumedAlignmentILi128EEENS4_14SM90_TMA_STOREES22_S24_S24_EEEvvEEEEvNT_6ParamsE:
[----:B------:R-:W1:Y:S01]  /*0000*/  LDC R1, c[0x0][0x37c] ;  /* 0x0000df00ff017b82 */ /* 0x000e620000000800 */
[----:B------:R-:W2:Y:S01]  /*0010*/  S2R R166, SR_TID.X ;  /* 0x0000000000a67919 */ /* 0x000ea20000002100 */
[----:B------:R-:W3:Y:S01]  /*0020*/  LDCU.64 UR4, c[0x0][0x890] ;  /* 0x00011200ff0477ac */ /* 0x000ee20008000a00 */
[----:B------:R-:W-:Y:S02]  /*0030*/  PRMT R164, RZ, 0x7610, R164 ;  /* 0x00007610ffa47816 */ /* 0x000fe400000000a4 */
[----:B------:R-:W-:Y:S01]  /*0040*/  ELECT P5, URZ, PT ;  /* 0x0000000000ff782f */ /* 0x000fe200038a0000 */
[----:B------:R-:W4:Y:S01]  /*0050*/  LDCU.64 UR40, c[0x0][0x358] ;  /* 0x00006b00ff2877ac */ /* 0x000f220008000a00 */
[----:B---3--:R-:W-:-:S04]  /*0060*/  UISETP.NE.U32.AND UP0, UPT, UR4, URZ, UPT ;  /* 0x000000ff0400728c */ /* 0x008fc8000bf05070 */
[----:B------:R-:W-:Y:S01]  /*0070*/  UISETP.NE.AND.EX UP0, UPT, UR5, URZ, UPT, UP0 ;  /* 0x000000ff0500728c */ /* 0x000fe2000bf05300 */
[----:B--2---:R-:W-:-:S05]  /*0080*/  SHF.R.U32.HI R169, RZ, 0x5, R166 ;  /* 0x00000005ffa97819 */ /* 0x004fca00000116a6 */
[----:B------:R-:W2:Y:S02]  /*0090*/  SHFL.IDX PT, R0, R169, RZ, 0x1f ;  /* 0x00001fffa9007589 */ /* 0x000ea400000e0000 */
[----:B--2---:R-:W-:Y:S01]  /*00a0*/  R2UR UR8, R0 ;  /* 0x00000000000872ca */ /* 0x004fe200000e0000 */
[----:B-1--4-:R-:W-:-:S14]  /*00b0*/  BRA.U UP0, `(.L_x_0) ;  /* 0x00000001002c7547 */ /* 0x012fdc000b800000 */
[----:B------:R-:W1:Y:S02]  /*00c0*/  LDCU.64 UR6, c[0x0][0x888] ;  /* 0x00011100ff0677ac */ /* 0x000e640008000a00 */
[----:B-1----:R-:W-:-:S04]  /*00d0*/  UISETP.NE.U32.AND UP0, UPT, UR6, URZ, UPT ;  /* 0x000000ff0600728c */ /* 0x002fc8000bf05070 */
[----:B------:R-:W-:-:S09]  /*00e0*/  UISETP.NE.AND.EX UP0, UPT, UR7, URZ, UPT, UP0 ;  /* 0x000000ff0700728c */ /* 0x000fd2000bf05300 */
[----:B------:R-:W-:Y:S05]  /*00f0*/  BRA.U !UP0, `(.L_x_1) ;  /* 0x0000000108107547 */ /* 0x000fea000b800000 */
[----:B------:R-:W1:Y:S02]  /*0100*/  LDC.64 R2, c[0x0][0x888] ;  /* 0x00022200ff027b82 */ /* 0x000e640000000a00 */
[----:B-1----:R1:W5:Y:S01]  /*0110*/  LDG.E R81, desc[UR40][R2.64] ;  /* 0x0000002802517981 */ /* 0x002362000c1e1900 */
[----:B------:R-:W-:Y:S01]  /*0120*/  HFMA2 R164, -RZ, RZ, 0, 5.9604644775390625e-08 ;  /* 0x00000001ffa47431 */ /* 0x000fe200000001ff */
[----:B------:R-:W-:Y:S05]  /*0130*/  BRA `(.L_x_0) ;  /* 0x00000000000c7947 */ /* 0x000fea0003800000 */
.L_x_1:
[----:B------:R-:W1:Y:S01]  /*0140*/  LDCU UR6, c[0x0][0x880] ;  /* 0x00011000ff0677ac */ /* 0x000e620008000800 */
[----:B------:R-:W-:Y:S01]  /*0150*/  HFMA2 R164, -RZ, RZ, 0, 5.9604644775390625e-08 ;  /* 0x00000001ffa47431 */ /* 0x000fe200000001ff */
[----:B-1----:R-:W-:-:S07]  /*0160*/  MOV R81, UR6 ;  /* 0x0000000600517c02 */ /* 0x002fce0008000f00 */
.L_x_0:
[----:B------:R-:W2:Y:S02]  /*0170*/  LDCU.64 UR6, c[0x0][0x8b0] ;  /* 0x00011600ff0677ac */ /* 0x000ea40008000a00 */
[----:B--2---:R-:W-:-:S04]  /*0180*/  UISETP.NE.U32.AND UP0, UPT, UR6, URZ, UPT ;  /* 0x000000ff0600728c */ /* 0x004fc8000bf05070 */
[----:B------:R-:W-:-:S09]  /*0190*/  UISETP.NE.AND.EX UP0, UPT, UR7, URZ, UPT, UP0 ;  /* 0x000000ff0700728c */ /* 0x000fd2000bf05300 */
[----:B------:R-:W-:Y:S05]  /*01a0*/  BRA.U UP0, `(.L_x_2) ;  /* 0x0000000100247547 */ /* 0x000fea000b800000 */
[----:B------:R-:W2:Y:S02]  /*01b0*/  LDCU.64 UR6, c[0x0][0x8a8] ;  /* 0x00011500ff0677ac */ /* 0x000ea40008000a00 */
[----:B--2---:R-:W-:-:S04]  /*01c0*/  UISETP.NE.U32.AND UP0, UPT, UR6, URZ, UPT ;  /* 0x000000ff0600728c */ /* 0x004fc8000bf05070 */
[----:B------:R-:W-:-:S09]  /*01d0*/  UISETP.NE.AND.EX UP0, UPT, UR7, URZ, UPT, UP0 ;  /* 0x000000ff0700728c */ /* 0x000fd2000bf05300 */
[----:B------:R-:W-:Y:S05]  /*01e0*/  BRA.U !UP0, `(.L_x_3) ;  /* 0x00000001080c7547 */ /* 0x000fea000b800000 */
[----:B------:R-:W2:Y:S02]  /*01f0*/  LDC.64 R78, c[0x0][0x8a8] ;  /* 0x00022a00ff4e7b82 */ /* 0x000ea40000000a00 */
[----:B--2---:R2:W5:Y:S01]  /*0200*/  LDG.E R78, desc[UR40][R78.64] ;  /* 0x000000284e4e7981 */ /* 0x004562000c1e1900 */
[----:B------:R-:W-:Y:S05]  /*0210*/  BRA `(.L_x_2) ;  /* 0x0000000000087947 */ /* 0x000fea0003800000 */
.L_x_3:
[----:B------:R-:W2:Y:S02]  /*0220*/  LDCU UR6, c[0x0][0x8a0] ;  /* 0x00011400ff0677ac */ /* 0x000ea40008000800 */
[----:B--2---:R-:W-:Y:S02]  /*0230*/  MOV R78, UR6 ;  /* 0x00000006004e7c02 */ /* 0x004fe40008000f00 */
.L_x_2:
[----:B------:R-:W-:Y:S01]  /*0240*/  IMAD.U32 R0, RZ, RZ, UR8 ;  /* 0x00000008ff007e24 */ /* 0x000fe2000f8e00ff */
[----:B------:R-:W-:Y:S04]  /*0250*/  BSSY.RECONVERGENT B0, `(.L_x_4) ;  /* 0x000000c000007945 */ /* 0x000fe80003800200 */
[C---:B------:R-:W-:Y:S02]  /*0260*/  ISETP.NE.OR P1, PT, R0.reuse, 0x1, !P5 ;  /* 0x000000010000780c */ /* 0x040fe40006f25670 */
[----:B------:R-:W-:-:S11]  /*0270*/  ISETP.NE.OR P0, PT, R0, 0x3, !P5 ;  /* 0x000000030000780c */ /* 0x000fd60006f05670 */
[----:B------:R-:W-:Y:S05]  /*0280*/  @P1 BRA `(.L_x_5) ;  /* 0x0000000000201947 */ /* 0x000fea0003800000 */
[----:B------:R-:W3:Y:S02]  /*0290*/  LDCU.64 UR6, c[0x0][0x348] ;  /* 0x00006900ff0677ac */ /* 0x000ee40008000a00 */
[----:B---3--:R-:W-:Y:S02]  /*02a0*/  UIADD3 UR10, UP1, UPT, UR6, 0x80, URZ ;  /* 0x00000080060a7890 */ /* 0x008fe4000ff3e0ff */
[----:B------:R-:W-:Y:S02]  /*02b0*/  UIADD3 UR6, UP0, UPT, UR6, 0x180, URZ ;  /* 0x0000018006067890 */ /* 0x000fe4000ff1e0ff */
[----:B------:R-:W-:Y:S02]  /*02c0*/  UIADD3.X UR11, UPT, UPT, URZ, UR7, URZ, UP1, !UPT ;  /* 0x00000007ff0b7290 */ /* 0x000fe40008ffe4ff */
[----:B------:R-:W-:-:S07]  /*02d0*/  UIADD3.X UR7, UPT, UPT, URZ, UR7, URZ, UP0, !UPT ;  /* 0x00000007ff077290 */ /* 0x000fce00087fe4ff */
[----:B------:R3:W-:Y:S02]  /*02e0*/  UTMACCTL.PF [UR10] ;  /* 0x000000000a0079b9 */ /* 0x0007e40008040000 */
[----:B------:R3:W-:Y:S02]  /*02f0*/  UTMACCTL.PF [UR6] ;  /* 0x00000000060079b9 */ /* 0x0007e40008040000 */
[----:B---3--:R-:W-:Y:S01]  /*0300*/  NOP ;  /* 0x0000000000007918 */ /* 0x008fe20000000000 */
.L_x_5:
[----:B------:R-:W-:Y:S05]  /*0310*/  BSYNC.RECONVERGENT B0 ;  /* 0x0000000000007941 */ /* 0x000fea0003800200 */
.L_x_4:
[----:B------:R-:W-:Y:S04]  /*0320*/  BSSY.RECONVERGENT B0, `(.L_x_6) ;  /* 0x000000a000007945 */ /* 0x000fe80003800200 */
        /* <DEDUP_REMOVED lines=9> */
.L_x_7:
[----:B------:R-:W-:Y:S05]  /*03c0*/  BSYNC.RECONVERGENT B0 ;  /* 0x0000000000007941 */ /* 0x000fea0003800200 */
.L_x_6:
[----:B------:R-:W3:Y:S01]  /*03d0*/  LDCU.64 UR6, c[0x0][0x888] ;  /* 0x00011100ff0677ac */ /* 0x000ee20008000a00 */
[----:B------:R-:W-:Y:S02]  /*03e0*/  UISETP.EQ.U32.AND UP1, UPT, UR4, URZ, UPT ;  /* 0x000000ff0400728c */ /* 0x000fe4000bf22070 */
[----:B------:R-:W-:Y:S02]  /*03f0*/  UPLOP3.LUT UP2, UPT, UPT, UPT, UPT, 0x80, 0x8 ;  /* 0x000000000008789c */ /* 0x000fe40003f4f070 */
[----:B---3--:R-:W-:-:S04]  /*0400*/  UISETP.NE.U32.AND UP0, UPT, UR6, URZ, UPT ;  /* 0x000000ff0600728c */ /* 0x008fc8000bf05070 */
[----:B------:R-:W-:-:S04]  /*0410*/  UISETP.NE.AND.EX UP0, UPT, UR7, URZ, UPT, UP0 ;  /* 0x000000ff0700728c */ /* 0x000fc8000bf05300 */
[----:B------:R-:W-:-:S04]  /*0420*/  UISETP.EQ.OR.EX UP3, UPT, UR5, URZ, !UP0, UP1 ;  /* 0x000000ff0500728c */ /* 0x000fc8000c762710 */
[----:B------:R-:W-:-:S05]  /*0430*/  UP2UR UR44, UPR, URZ, 0x8 ;  /* 0x00000008ff2c7883 */ /* 0x000fca0008000000 */
[----:B------:R-:W-:Y:S07]  /*0440*/  BRA.U !UP3, `(.L_x_8) ;  /* 0x000000010b207547 */ /* 0x000fee000b800000 */
[----:B------:R-:W-:Y:S01]  /*0450*/  UISETP.NE.U32.AND UP2, UPT, UR4, URZ, UPT ;  /* 0x000000ff0400728c */ /* 0x000fe2000bf45070 */
[----:B-----5:R-:W-:Y:S01]  /*0460*/  FSETP.NEU.AND P0, PT, R81, RZ, PT ;  /* 0x000000ff5100720b */ /* 0x020fe20003f0d000 */
[----:B------:R-:W-:Y:S02]  /*0470*/  USEL UR4, URZ, 0xffffffff, UP0 ;  /* 0xffffffffff047887 */ /* 0x000fe40008000000 */
[----:B------:R-:W-:-:S10]  /*0480*/  UISETP.NE.AND.EX UP2, UPT, UR5, URZ, UPT, UP2 ;  /* 0x000000ff0500728c */ /* 0x000fd4000bf45320 */
[----:B------:R-:W-:Y:S01]  /*0490*/  VOTEU.ANY UP1, P0 ;  /* 0x0000000000ff7886 */ /* 0x000fe20000020100 */
[----:B------:R-:W-:-:S04]  /*04a0*/  @!UP2 USEL UR4, URZ, 0xffffffff, UP1 ;  /* 0xffffffffff04a887 */ /* 0x000fc80008800000 */
[----:B------:R-:W-:-:S04]  /*04b0*/  ULOP3.LUT UR4, UR4, 0x1, URZ, 0xc0, !UPT ;  /* 0x0000000104047892 */ /* 0x000fc8000f8ec0ff */
[----:B------:R-:W-:-:S11]  /*04c0*/  UISETP.NE.U32.AND UP2, UPT, UR4, 0x1, UPT ;  /* 0x000000010400788c */ /* 0x000fd6000bf45070 */
.L_x_8:
[----:B-1----:R-:W1:Y:S01]  /*04d0*/  SHFL.IDX PT, R2, R169, RZ, 0x1f ;  /* 0x00001fffa9027589 */ /* 0x002e6200000e0000 */
[----:B------:R-:W-:-:S04]  /*04e0*/  UISETP.NE.AND UP1, UPT, UR8, 0x2, UPT ;  /* 0x000000020800788c */ /* 0x000fc8000bf25270 */
[----:B------:R-:W-:Y:S01]  /*04f0*/  USEL UR13, URZ, 0x1, UP1 ;  /* 0x00000001ff0d7887 */ /* 0x000fe20008800000 */
[----:B-1----:R-:W-:-:S13]  /*0500*/  ISETP.NE.AND P0, PT, R2, RZ, PT ;  /* 0x000000ff0200720c */ /* 0x002fda0003f05270 */
[----:B------:R-:W-:Y:S05]  /*0510*/  @P0 BRA `(.L_x_9) ;  /* 0x0000000400440947 */ /* 0x000fea0003800000 */
[----:B------:R-:W-:Y:S01]  /*0520*/  ELECT P0, URZ, PT ;  /* 0x0000000000ff782f */ /* 0x000fe20003800000 */
[----:B------:R-:W-:-:S12]  /*0530*/  BSSY.RECONVERGENT B0, `(.L_x_9) ;  /* 0x000004f000007945 */ /* 0x000fd80003800200 */
[----:B------:R-:W-:Y:S05]  /*0540*/  @!P0 BRA `(.L_x_10) ;  /* 0x0000000400348947 */ /* 0x000fea0003800000 */
[----:B------:R-:W1:Y:S01]  /*0550*/  S2UR UR5, SR_CgaCtaId ;  /* 0x00000000000579c3 */ /* 0x000e620000008800 */
[----:B------:R-:W-:Y:S01]  /*0560*/  UMOV UR6, 0x400 ;  /* 0x0000040000067882 */ /* 0x000fe20000000000 */
[----:B------:R-:W-:Y:S01]  /*0570*/  UMOV UR4, 0x1 ;  /* 0x0000000100047882 */ /* 0x000fe20000000000 */
[----:B-1----:R-:W-:Y:S02]  /*0580*/  ULEA UR5, UR5, UR6, 0x18 ;  /* 0x0000000605057291 */ /* 0x002fe4000f8ec0ff */
[----:B------:R-:W-:-:S04]  /*0590*/  UIADD3 UR6, UPT, UPT, -UR4, 0x100000, URZ ;  /* 0x0010000004067890 */ /* 0x000fc8000fffe1ff */
[----:B------:R-:W-:Y:S02]  /*05a0*/  USHF.L.U32 UR7, UR6, 0xb, URZ ;  /* 0x0000000b06077899 */ /* 0x000fe400080006ff */
[----:B------:R-:W-:Y:S01]  /*05b0*/  USHF.L.U32 UR6, UR6, 0x1, URZ ;  /* 0x0000000106067899 */ /* 0x000fe200080006ff */
[----:B------:R-:W1:Y:S11]  /*05c0*/  FENCE.VIEW.ASYNC.S ;  /* 0x00000000000073c6 */ /* 0x000e760000000000 */
[----:B-1----:R1:W3:Y:S01]  /*05d0*/  SYNCS.EXCH.64 URZ, [UR5], UR6 ;  /* 0x0000000605ff75b2 */ /* 0x0022e20008000100 */
[----:B------:R1:W4:Y:S01]  /*05e0*/  SYNCS.EXCH.64 URZ, [UR5+0x110], UR6 ;  /* 0x0001100605ff75b2 */ /* 0x0003220008000100 */
[----:B------:R1:W1:Y:S01]  /*05f0*/  SYNCS.EXCH.64 URZ, [UR5+0x8], UR6 ;  /* 0x0000080605ff75b2 */ /* 0x0002620008000100 */
        /* <DEDUP_REMOVED lines=65> */
[----:B---34-:R-:W-:Y:S01]  /*0a10*/  NOP ;  /* 0x0000000000007918 */ /* 0x018fe20000000000 */
.L_x_10:
[----:B-1----:R-:W-:Y:S05]  /*0a20*/  BSYNC.RECONVERGENT B0 ;  /* 0x0000000000007941 */ /* 0x002fea0003800200 */
.L_x_9:
[----:B------:R-:W1:Y:S01]  /*0a30*/  SHFL.IDX PT, R2, R169, RZ, 0x1f ;  /* 0x00001fffa9027589 */ /* 0x000e6200000e0000 */
[----:B------:R-:W-:Y:S01]  /*0a40*/  NOP ;  /* 0x0000000000007918 */ /* 0x000fe20000000000 */
[----:B-1----:R-:W-:-:S13]  /*0a50*/  ISETP.NE.AND P0, PT, R2, 0x1, PT ;  /* 0x000000010200780c */ /* 0x002fda0003f05270 */
[----:B------:R-:W-:Y:S05]  /*0a60*/  @P0 BRA `(.L_x_11) ;  /* 0x0000000000400947 */ /* 0x000fea0003800000 */
[----:B------:R-:W1:Y:S01]  /*0a70*/  S2UR UR6, SR_CgaCtaId ;  /* 0x00000000000679c3 */ /* 0x000e620000008800 */
[----:B------:R-:W-:Y:S01]  /*0a80*/  UMOV UR7, 0x400 ;  /* 0x0000040000077882 */ /* 0x000fe20000000000 */
[----:B------:R-:W-:Y:S01]  /*0a90*/  UMOV UR5, 0x20 ;  /* 0x0000002000057882 */ /* 0x000fe20000000000 */
[----:B------:R-:W-:Y:S01]  /*0aa0*/  UMOV UR4, 0x80 ;  /* 0x0000008000047882 */ /* 0x000fe20000000000 */
[----:B------:R-:W-:-:S04]  /*0ab0*/  UIADD3 UR10, UPT, UPT, -UR5, 0x100000, URZ ;  /* 0x00100000050a7890 */ /* 0x000fc8000fffe1ff */
[----:B------:R-:W-:Y:S02]  /*0ac0*/  USHF.L.U32 UR11, UR10, 0xb, URZ ;  /* 0x0000000b0a0b7899 */ /* 0x000fe400080006ff */
[----:B------:R-:W-:Y:S02]  /*0ad0*/  USHF.L.U32 UR10, UR10, 0x1, URZ ;  /* 0x000000010a0a7899 */ /* 0x000fe400080006ff */
[----:B------:R-:W-:-:S04]  /*0ae0*/  UIADD3 UR4, UPT, UPT, -UR4, 0x100000, URZ ;  /* 0x0010000004047890 */ /* 0x000fc8000fffe1ff */
[----:B------:R-:W-:Y:S02]  /*0af0*/  USHF.L.U32 UR5, UR4, 0xb, URZ ;  /* 0x0000000b04057899 */ /* 0x000fe400080006ff */
[----:B------:R-:W-:Y:S01]  /*0b00*/  USHF.L.U32 UR4, UR4, 0x1, URZ ;  /* 0x0000000104047899 */ /* 0x000fe200080006ff */
[----:B------:R-:W-:Y:S01]  /*0b10*/  ELECT P0, URZ, PT ;  /* 0x0000000000ff782f */ /* 0x000fe20003800000 */
[----:B-1----:R-:W-:Y:S01]  /*0b20*/  ULEA UR6, UR6, UR7, 0x18 ;  /* 0x0000000706067291 */ /* 0x002fe2000f8ec0ff */
[----:B------:R-:W1:Y:S11]  /*0b30*/  FENCE.VIEW.ASYNC.S ;  /* 0x00000000000073c6 */ /* 0x000e760000000000 */
[----:B-1----:R1:W3:Y:S01]  /*0b40*/  SYNCS.EXCH.64 URZ, [UR6+0x220], UR10 ;  /* 0x0002200a06ff75b2 */ /* 0x0022e20008000100 */
[----:B------:R1:W4:Y:S01]  /*0b50*/  SYNCS.EXCH.64 URZ, [UR6+0x228], UR4 ;  /* 0x0002280406ff75b2 */ /* 0x0003220008000100 */
[----:B------:R-:W-:Y:S01]  /*0b60*/  NOP ;  /* 0x0000000000007918 */ /* 0x000fe20000000000 */
.L_x_11:
[----:B------:R-:W2:Y:S01]  /*0b70*/  SHFL.IDX PT, R2, R169, RZ, 0x1f ;  /* 0x00001fffa9027589 */ /* 0x000ea200000e0000 */
[----:B------:R-:W-:Y:S01]  /*0b80*/  NOP ;  /* 0x0000000000007918 */ /* 0x000fe20000000000 */
[----:B--2---:R-:W-:-:S13]  /*0b90*/  ISETP.NE.AND P0, PT, R2, 0x3, PT ;  /* 0x000000030200780c */ /* 0x004fda0003f05270 */
[----:B------:R-:W-:Y:S05]  /*0ba0*/  @P0 BRA `(.L_x_12) ;  /* 0x0000000000300947 */ /* 0x000fea0003800000 */
[----:B-1----:R-:W1:Y:S01]  /*0bb0*/  S2UR UR5, SR_CgaCtaId ;  /* 0x00000000000579c3 */ /* 0x002e620000008800 */
[----:B------:R-:W-:Y:S01]  /*0bc0*/  UMOV UR6, 0x400 ;  /* 0x0000040000067882 */ /* 0x000fe20000000000 */
[----:B------:R-:W-:Y:S01]  /*0bd0*/  UMOV UR4, 0x20 ;  /* 0x0000002000047882 */ /* 0x000fe20000000000 */
[----:B------:R-:W-:Y:S01]  /*0be0*/  ELECT P0, URZ, PT ;  /* 0x0000000000ff782f */ /* 0x000fe20003800000 */
[----:B-1----:R-:W-:Y:S02]  /*0bf0*/  ULEA UR5, UR5, UR6, 0x18 ;  /* 0x0000000605057291 */ /* 0x002fe4000f8ec0ff */
[----:B------:R-:W-:-:S04]  /*0c00*/  UIADD3 UR6, UPT, UPT, -UR4, 0x100000, URZ ;  /* 0x0010000004067890 */ /* 0x000fc8000fffe1ff */
[----:B------:R-:W-:Y:S02]  /*0c10*/  USHF.L.U32 UR7, UR6, 0xb, URZ ;  /* 0x0000000b06077899 */ /* 0x000fe400080006ff */
[----:B------:R-:W-:Y:S01]  /*0c20*/  USHF.L.U32 UR6, UR6, 0x1, URZ ;  /* 0x0000000106067899 */ /* 0x000fe200080006ff */
[----:B------:R-:W1:Y:S11]  /*0c30*/  FENCE.VIEW.ASYNC.S ;  /* 0x00000000000073c6 */ /* 0x000e760000000000 */
[----:B-1----:R2:W1:Y:S01]  /*0c40*/  SYNCS.EXCH.64 URZ, [UR5+0x230], UR6 ;  /* 0x0002300605ff75b2 */ /* 0x0024620008000100 */
[----:B------:R2:W1:Y:S02]  /*0c50*/  SYNCS.EXCH.64 URZ, [UR5+0x238], UR6 ;  /* 0x0002380605ff75b2 */ /* 0x0004640008000100 */
[----:B--2---:R-:W-:Y:S01]  /*0c60*/  NOP ;  /* 0x0000000000007918 */ /* 0x004fe20000000000 */
.L_x_12:
[----:B------:R-:W2:Y:S01]  /*0c70*/  SHFL.IDX PT, R2, R169, RZ, 0x1f ;  /* 0x00001fffa9027589 */ /* 0x000ea200000e0000 */
[----:B------:R-:W-:Y:S01]  /*0c80*/  NOP ;  /* 0x0000000000007918 */ /* 0x000fe20000000000 */
[----:B--2---:R-:W-:-:S13]  /*0c90*/  ISETP.NE.AND P0, PT, R2, 0x4, PT ;  /* 0x000000040200780c */ /* 0x004fda0003f05270 */
[----:B------:R-:W-:Y:S05]  /*0ca0*/  @P0 BRA `(.L_x_13) ;  /* 0x00000000004c0947 */ /* 0x000fea0003800000 */
[----:B-1----:R-:W1:Y:S01]  /*0cb0*/  S2UR UR5, SR_CgaCtaId ;  /* 0x00000000000579c3 */ /* 0x002e620000008800 */
[----:B------:R-:W-:Y:S01]  /*0cc0*/  UMOV UR7, 0x100 ;  /* 0x0000010000077882 */ /* 0x000fe20000000000 */
[----:B------:R-:W-:Y:S01]  /*0cd0*/  UMOV UR6, 0x400 ;  /* 0x0000040000067882 */ /* 0x000fe20000000000 */
[----:B------:R-:W-:Y:S01]  /*0ce0*/  USEL UR7, UR7, 0xe0, UP2 ;  /* 0x000000e007077887 */ /* 0x000fe20009000000 */
[----:B------:R-:W-:Y:S01]  /*0cf0*/  UMOV UR4, 0x1 ;  /* 0x0000000100047882 */ /* 0x000fe20000000000 */
[----:B------:R-:W-:Y:S01]  /*0d00*/  ELECT P0, URZ, PT ;  /* 0x0000000000ff782f */ /* 0x000fe20003800000 */
[----:B------:R-:W-:-:S04]  /*0d10*/  UIADD3 UR10, UPT, UPT, -UR4, 0x100000, URZ ;  /* 0x00100000040a7890 */ /* 0x000fc8000fffe1ff */
[----:B------:R-:W-:Y:S02]  /*0d20*/  USHF.L.U32 UR11, UR10, 0xb, URZ ;  /* 0x0000000b0a0b7899 */ /* 0x000fe400080006ff */
[----:B------:R-:W-:Y:S02]  /*0d30*/  USHF.L.U32 UR10, UR10, 0x1, URZ ;  /* 0x000000010a0a7899 */ /* 0x000fe400080006ff */
[----:B-1----:R-:W-:Y:S02]  /*0d40*/  ULEA UR5, UR5, UR6, 0x18 ;  /* 0x0000000605057291 */ /* 0x002fe4000f8ec0ff */
[----:B------:R-:W-:-:S04]  /*0d50*/  UIADD3 UR6, UPT, UPT, -UR7, 0x100000, URZ ;  /* 0x0010000007067890 */ /* 0x000fc8000fffe1ff */
[----:B------:R-:W-:Y:S02]  /*0d60*/  USHF.L.U32 UR7, UR6, 0xb, URZ ;  /* 0x0000000b06077899 */ /* 0x000fe400080006ff */
[----:B------:R-:W-:Y:S01]  /*0d70*/  USHF.L.U32 UR6, UR6, 0x1, URZ ;  /* 0x0000000106067899 */ /* 0x000fe200080006ff */
[----:B------:R-:W1:Y:S03]  /*0d80*/  FENCE.VIEW.ASYNC.S ;  /* 0x00000000000073c6 */ /* 0x000e660000000000 */
[----:B-1----:R2:W1:Y:S08]  /*0d90*/  SYNCS.EXCH.64 URZ, [UR5+0x240], UR10 ;  /* 0x0002400a05ff75b2 */ /* 0x0024700008000100 */
[----:B------:R2:W1:Y:S01]  /*0da0*/  SYNCS.EXCH.64 URZ, [UR5+0x250], UR6 ;  /* 0x0002500605ff75b2 */ /* 0x0004620008000100 */
[----:B------:R2:W1:Y:S01]  /*0db0*/  SYNCS.EXCH.64 URZ, [UR5+0x248], UR10 ;  /* 0x0002480a05ff75b2 */ /* 0x0004620008000100 */
[----:B------:R2:W1:Y:S02]  /*0dc0*/  SYNCS.EXCH.64 URZ, [UR5+0x258], UR6 ;  /* 0x0002580605ff75b2 */ /* 0x0004640008000100 */
[----:B--2---:R-:W-:Y:S01]  /*0dd0*/  NOP ;  /* 0x0000000000007918 */ /* 0x004fe20000000000 */
.L_x_13:
[----:B------:R-:W2:Y:S01]  /*0de0*/  SHFL.IDX PT, R2, R169, RZ, 0x1f ;  /* 0x00001fffa9027589 */ /* 0x000ea200000e0000 */
[----:B------:R-:W-:Y:S01]  /*0df0*/  NOP ;  /* 0x0000000000007918 */ /* 0x000fe20000000000 */
[----:B--2---:R-:W-:-:S13]  /*0e00*/  ISETP.NE.AND P0, PT, R2, 0x5, PT ;  /* 0x000000050200780c */ /* 0x004fda0003f05270 */
[----:B------:R-:W-:Y:S05]  /*0e10*/  @P0 BRA `(.L_x_14) ;  /* 0x0000000000580947 */ /* 0x000fea0003800000 */
[----:B-1----:R-:W1:Y:S01]  /*0e20*/  S2UR UR6, SR_CgaCtaId ;  /* 0x00000000000679c3 */ /* 0x002e620000008800 */
        /* <DEDUP_REMOVED lines=12> */
[----:B-1----:R2:W1:Y:S01]  /*0ef0*/  SYNCS.EXCH.64 URZ, [UR6+0x260], UR10 ;  /* 0x0002600a06ff75b2 */ /* 0x0024620008000100 */
[----:B------:R2:W1:Y:S01]  /*0f00*/  SYNCS.EXCH.64 URZ, [UR6+0x280], UR4 ;  /* 0x0002800406ff75b2 */ /* 0x0004620008000100 */
[----:B------:R2:W1:Y:S01]  /*0f10*/  SYNCS.EXCH.64 URZ, [UR6+0x268], UR10 ;  /* 0x0002680a06ff75b2 */ /* 0x0004620008000100 */
[----:B------:R2:W1:Y:S01]  /*0f20*/  SYNCS.EXCH.64 URZ, [UR6+0x288], UR4 ;  /* 0x0002880406ff75b2 */ /* 0x0004620008000100 */
[----:B------:R2:W1:Y:S01]  /*0f30*/  SYNCS.EXCH.64 URZ, [UR6+0x270], UR10 ;  /* 0x0002700a06ff75b2 */ /* 0x0004620008000100 */
[----:B------:R2:W1:Y:S01]  /*0f40*/  SYNCS.EXCH.64 URZ, [UR6+0x290], UR4 ;  /* 0x0002900406ff75b2 */ /* 0x0004620008000100 */
[----:B------:R2:W1:Y:S01]  /*0f50*/  SYNCS.EXCH.64 URZ, [UR6+0x278], UR10 ;  /* 0x0002780a06ff75b2 */ /* 0x0004620008000100 */
[----:B------:R2:W1:Y:S02]  /*0f60*/  SYNCS.EXCH.64 URZ, [UR6+0x298], UR4 ;  /* 0x0002980406ff75b2 */ /* 0x0004640008000100 */
[----:B--2---:R-:W-:Y:S01]  /*0f70*/  NOP ;  /* 0x0000000000007918 */ /* 0x004fe20000000000 */
.L_x_14:
        /* <DEDUP_REMOVED lines=14> */
[----:B------:R2:W1:Y:S01]  /*1060*/  SYNCS.EXCH.64 URZ, [UR5+0x2b0], UR6 ;  /* 0x0002b00605ff75b2 */ /* 0x0004620008000100 */
[----:B------:R2:W1:Y:S01]  /*1070*/  SYNCS.EXCH.64 URZ, [UR5+0x2a8], UR6 ;  /* 0x0002a80605ff75b2 */ /* 0x0004620008000100 */
[----:B------:R2:W1:Y:S02]  /*1080*/  SYNCS.EXCH.64 URZ, [UR5+0x2b8], UR6 ;  /* 0x0002b80605ff75b2 */ /* 0x0004640008000100 */
[----:B--2---:R-:W-:Y:S01]  /*1090*/  NOP ;  /* 0x0000000000007918 */ /* 0x004fe20000000000 */
.L_x_15:
[----:B-1----:R-:W1:Y:S01]  /*10a0*/  S2UR UR5, SR_CTAID.X ;  /* 0x00000000000579c3 */ /* 0x002e620000002500 */
[----:B------:R-:W-:-:S05]  /*10b0*/  CS2R.32 R165, SR_CgaSize ;  /* 0x0000000000a57805 */ /* 0x000fca0000008a00 */
[----:B------:R-:W-:-:S05]  /*10c0*/  IMAD R165, R165, -0xa0, RZ ;  /* 0xffffff60a5a57824 */ /* 0x000fca00078e02ff */
[----:B------:R-:W-:-:S14]  /*10d0*/  R2UR UR7, R165 ;  /* 0x00000000a50772ca */ /* 0x000fdc00000e0000 */
[----:B------:R-:W2:Y:S01]  /*10e0*/  LDCU UR7, c[0x0][UR7+0x2b0] ;  /* 0x00005600070777ac */ /* 0x000ea20008000800 */
[----:B------:R-:W-:Y:S01]  /*10f0*/  NOP ;  /* 0x0000000000007918 */ /* 0x000fe20000000000 */
[----:B------:R-:W-:-:S05]  /*1100*/  CS2R.32 R165, SR_CgaSize ;  /* 0x0000000000a57805 */ /* 0x000fca0000008a00 */
[----:B------:R-:W-:-:S05]  /*1110*/  IMAD R165, R165, -0xa0, RZ ;  /* 0xffffff60a5a57824 */ /* 0x000fca00078e02ff */
[----:B------:R-:W-:-:S14]  /*1120*/  R2UR UR6, R165 ;  /* 0x00000000a50672ca */ /* 0x000fdc00000e0000 */
[----:B------:R-:W3:Y:S01]  /*1130*/  LDCU UR6, c[0x0][UR6+0x2b4] ;  /* 0x00005680060677ac */ /* 0x000ee20008000800 */
[----:B------:R-:W4:Y:S08]  /*1140*/  S2UR UR4, SR_CTAID.Y ;  /* 0x00000000000479c3 */ /* 0x000f300000002600 */
[----:B------:R-:W3:Y:S01]  /*1150*/  LDC R9, c[0x0][0xb24] ;  /* 0x0002c900ff097b82 */ /* 0x000ee20000000800 */
[----:B-1----:R-:W-:-:S02]  /*1160*/  I2FP.F32.U32 R5, UR5 ;  /* 0x0000000500057c45 */ /* 0x002fc40008201000 */
[----:B------:R-:W-:-:S05]  /*1170*/  CS2R.32 R3, SR_CgaSize ;  /* 0x0000000000037805 */ /* 0x000fca0000008a00 */
[----:B------:R-:W-:-:S06]  /*1180*/  IMAD R3, R3, -0xa0, RZ ;  /* 0xffffff6003037824 */ /* 0x000fcc00078e02ff */
[----:B------:R-:W1:Y:S01]  /*1190*/  LDC R3, c[0x0][R3+0x2a0] ;  /* 0x0000a80003037b82 */ /* 0x000e620000000800 */
[----:B------:R-:W-:Y:S01]  /*11a0*/  MOV R165, UR5 ;  /* 0x0000000500a57c02 */ /* 0x000fe20008000f00 */
[----:B--2---:R-:W-:Y:S01]  /*11b0*/  FMUL R5, R5, UR7 ;  /* 0x0000000705057c20 */ /* 0x004fe20008400000 */
[----:B----4-:R-:W-:Y:S02]  /*11c0*/  I2FP.F32.U32 R4, UR4 ;  /* 0x0000000400047c45 */ /* 0x010fe40008201000 */
[----:B------:R-:W-:-:S05]  /*11d0*/  CS2R.32 R2, SR_CgaSize ;  /* 0x0000000000027805 */ /* 0x000fca0000008a00 */
[----:B------:R-:W-:-:S06]  /*11e0*/  IMAD R2, R2, -0xa0, RZ ;  /* 0xffffff6002027824 */ /* 0x000fcc00078e02ff */
[----:B------:R-:W2:Y:S01]  /*11f0*/  LDC R2, c[0x0][R2+0x2a4] ;  /* 0x0000a90002027b82 */ /* 0x000ea20000000800 */
[----:B------:R-:W4:Y:S01]  /*1200*/  F2I.U32.TRUNC.NTZ R154, R5 ;  /* 0x00000005009a7305 */ /* 0x000f22000020f000 */
[----:B------:R-:W-:Y:S01]  /*1210*/  MOV R155, UR4 ;  /* 0x00000004009b7c02 */ /* 0x000fe20008000f00 */
[----:B---3--:R-:W-:-:S05]  /*1220*/  FMUL R4, R4, UR6 ;  /* 0x0000000604047c20 */ /* 0x008fca0008400000 */
[----:B------:R-:W-:Y:S01]  /*1230*/  BAR.SYNC.DEFER_BLOCKING 0x0 ;  /* 0x0000000000007b1d */ /* 0x000fe20000010000 */
[----:B------:R-:W-:-:S05]  /*1240*/  ISETP.GE.AND P0, PT, R9, 0x1, PT ;  /* 0x000000010900780c */ /* 0x000fca0003f06270 */
[----:B------:R-:W3:Y:S02]  /*1250*/  F2I.U32.TRUNC.NTZ R143, R4 ;  /* 0x00000004008f7305 */ /* 0x000ee4000020f000 */
[----:B------:R-:W2:Y:S01]  /*1260*/  S2UR UR36, SR_CTAID.Z ;  /* 0x00000000002479c3 */ /* 0x000ea20000002700 */
[----:B----4-:R-:W-:-:S05]  /*1270*/  IADD3 R154, PT, PT, -R154, RZ, RZ ;  /* 0x000000ff9a9a7210 */ /* 0x010fca0007ffe1ff */
[----:B-1----:R-:W-:Y:S01]  /*1280*/  IMAD R154, R3, R154, UR5 ;  /* 0x00000005039a7e24 */ /* 0x002fe2000f8e029a */
[----:B---3--:R-:W-:-:S05]  /*1290*/  IADD3 R143, PT, PT, -R143, RZ, RZ ;  /* 0x000000ff8f8f7210 */ /* 0x008fca0007ffe1ff */
[----:B--2---:R-:W-:Y:S01]  /*12a0*/  IMAD R143, R2, R143, UR4 ;  /* 0x00000004028f7e24 */ /* 0x004fe2000f8e028f */
[----:B------:R-:W-:Y:S06]  /*12b0*/  @!P0 BRA `(.L_x_16) ;  /* 0x0000000000b88947 */ /* 0x000fec0003800000 */
[----:B------:R-:W1:Y:S01]  /*12c0*/  LDC.64 R4, c[0x0][0xb18] ;  /* 0x0002c600ff047b82 */ /* 0x000e620000000a00 */
[----:B------:R-:W-:-:S07]  /*12d0*/  ISETP.NE.AND P0, PT, R9, 0x1, PT ;  /* 0x000000010900780c */ /* 0x000fce0003f05270 */
[----:B------:R-:W2:Y:S08]  /*12e0*/  LDC R10, c[0x0][0xb0c] ;  /* 0x0002c300ff0a7b82 */ /* 0x000eb00000000800 */
[----:B------:R-:W3:Y:S08]  /*12f0*/  LDC R11, c[0x0][0x370] ;  /* 0x0000dc00ff0b7b82 */ /* 0x000ef00000000800 */
[----:B------:R-:W4:Y:S01]  /*1300*/  LDC R12, c[0x0][0x374] ;  /* 0x0000dd00ff0c7b82 */ /* 0x000f220000000800 */
[----:B-1----:R-:W-:-:S07]  /*1310*/  ISETP.NE.AND P1, PT, R4, 0x1, PT ;  /* 0x000000010400780c */ /* 0x002fce0003f25270 */
[----:B------:R-:W3:Y:S01]  /*1320*/  LDC.64 R6, c[0x0][0xb10] ;  /* 0x0002c400ff067b82 */ /* 0x000ee20000000a00 */
[----:B--2---:R-:W-:-:S07]  /*1330*/  ISETP.NE.AND P2, PT, R10, 0x1, PT ;  /* 0x000000010a00780c */ /* 0x004fce0003f45270 */
[----:B------:R-:W1:Y:S08]  /*1340*/  LDC R8, c[0x0][0xb20] ;  /* 0x0002c800ff087b82 */ /* 0x000e700000000800 */
[----:B------:R-:W2:Y:S01]  /*1350*/  LDC.64 R2, c[0x0][0xb28] ;  /* 0x0002ca00ff027b82 */ /* 0x000ea20000000a00 */
[----:B----4-:R-:W-:-:S04]  /*1360*/  IMAD.HI.U32 R13, R12, R5, RZ ;  /* 0x000000050c0d7227 */ /* 0x010fc800078e00ff */
[----:B------:R-:W-:-:S04]  /*1370*/  IMAD.HI.U32 R5, R155, R5, RZ ;  /* 0x000000059b057227 */ /* 0x000fc800078e00ff */
[----:B---3--:R-:W-:-:S04]  /*1380*/  IMAD.HI.U32 R14, R11, R6, RZ ;  /* 0x000000060b0e7227 */ /* 0x008fc800078e00ff */
[----:B------:R-:W-:Y:S01]  /*1390*/  IMAD.HI.U32 R16, R165, R6, RZ ;  /* 0x00000006a5107227 */ /* 0x000fe200078e00ff */
[-C--:B------:R-:W-:Y:S02]  /*13a0*/  @P2 SHF.R.U32.HI R11, RZ, R7.reuse, R14 ;  /* 0x00000007ff0b2219 */ /* 0x080fe4000001160e */
[-C--:B-1----:R-:W-:Y:S02]  /*13b0*/  @P1 SHF.R.U32.HI R12, RZ, R8.reuse, R13 ;  /* 0x00000008ff0c1219 */ /* 0x082fe4000001160d */
[----:B------:R-:W-:Y:S02]  /*13c0*/  SHF.R.U32.HI R8, RZ, R8, R5 ;  /* 0x00000008ff087219 */ /* 0x000fe40000011605 */
[----:B------:R-:W-:Y:S02]  /*13d0*/  SHF.R.U32.HI R16, RZ, R7, R16 ;  /* 0x00000007ff107219 */ /* 0x000fe40000011610 */
[----:B------:R-:W-:Y:S01]  /*13e0*/  SEL R5, R155, R8, !P1 ;  /* 0x000000089b057207 */ /* 0x000fe20004800000 */
[----:B--2---:R-:W-:Y:S01]  /*13f0*/  IMAD.HI.U32 R14, R12, R2, RZ ;  /* 0x000000020c0e7227 */ /* 0x004fe200078e00ff */
[----:B------:R-:W-:-:S03]  /*1400*/  SEL R7, R165, R16, !P2 ;  /* 0x00000010a5077207 */ /* 0x000fc60005000000 */
[----:B------:R-:W-:Y:S01]  /*1410*/  IMAD.HI.U32 R6, R11, R2, RZ ;  /* 0x000000020b067227 */ /* 0x000fe200078e00ff */
[----:B------:R-:W-:-:S04]  /*1420*/  @P0 SHF.R.U32.HI R12, RZ, R3, R14 ;  /* 0x00000003ff0c0219 */ /* 0x000fc8000001160e */
[----:B------:R-:W-:Y:S01]  /*1430*/  @P0 SHF.R.U32.HI R11, RZ, R3, R6 ;  /* 0x00000003ff0b0219 */ /* 0x000fe20000011606 */
[----:B------:R-:W-:-:S04]  /*1440*/  IMAD R12, R12, R9, RZ ;  /* 0x000000090c0c7224 */ /* 0x000fc800078e02ff */
[----:B------:R-:W-:Y:S01]  /*1450*/  IMAD R6, R11, R9, RZ ;  /* 0x000000090b067224 */ /* 0x000fe200078e02ff */
[----:B------:R-:W-:-:S04]  /*1460*/  ISETP.GE.AND P1, PT, R5, R12, PT ;  /* 0x0000000c0500720c */ /* 0x000fc80003f26270 */
[----:B------:R-:W-:Y:S01]  /*1470*/  ISETP.GE.OR P1, PT, R7, R6, P1 ;  /* 0x000000060700720c */ /* 0x000fe20000f26670 */
[----:B------:R-:W-:-:S05]  /*1480*/  IMAD.HI.U32 R6, R5, R2, RZ ;  /* 0x0000000205067227 */ /* 0x000fca00078e00ff */
[----:B------:R-:W-:-:S04]  /*1490*/  SHF.R.U32.HI R6, RZ, R3, R6 ;  /* 0x00000003ff067219 */ /* 0x000fc80000011606 */
[----:B------:R-:W-:-:S03]  /*14a0*/  SEL R6, R5, R6, !P0 ;  /* 0x0000000605067207 */ /* 0x000fc60004000000 */
[----:B------:R-:W-:Y:S01]  /*14b0*/  @!P1 IMAD.HI.U32 R8, R7, R2, RZ ;  /* 0x0000000207089227 */ /* 0x000fe200078e00ff */
[----:B------:R-:W-:-:S04]  /*14c0*/  IADD3 R2, PT, PT, -R6, RZ, RZ ;  /* 0x000000ff06027210 */ /* 0x000fc80007ffe1ff */
[----:B------:R-:W-:Y:S01]  /*14d0*/  @!P1 SHF.R.U32.HI R8, RZ, R3, R8 ;  /* 0x00000003ff089219 */ /* 0x000fe20000011608 */
[----:B------:R-:W-:-:S03]  /*14e0*/  IMAD R2, R9, R2, R5 ;  /* 0x0000000209027224 */ /* 0x000fc600078e0205 */
[----:B------:R-:W-:Y:S02]  /*14f0*/  @!P1 SEL R3, R7, R8, !P0 ;  /* 0x0000000807039207 */ /* 0x000fe40004000000 */
[----:B------:R-:W-:-:S03]  /*1500*/  IADD3 R8, PT, PT, -R5, RZ, RZ ;  /* 0x000000ff05087210 */ /* 0x000fc60007ffe1ff */
[--C-:B------:R-:W-:Y:S02]  /*1510*/  @!P1 IMAD.IADD R6, R6, 0x1, -R3.reuse ;  /* 0x0000000106069824 */ /* 0x100fe400078e0a03 */
[----:B------:R-:W-:Y:S01]  /*1520*/  @!P1 IMAD R3, R2, R11, R3 ;  /* 0x0000000b02039224 */ /* 0x000fe200078e0203 */
[----:B------:R-:W-:Y:S01]  /*1530*/  IADD3 R2, PT, PT, -R7, RZ, RZ ;  /* 0x000000ff07027210 */ /* 0x000fe20007ffe1ff */
[----:B------:R-:W-:Y:S02]  /*1540*/  @!P1 IMAD R5, R6, R9, R7 ;  /* 0x0000000906059224 */ /* 0x000fe400078e0207 */
[----:B------:R-:W-:Y:S02]  /*1550*/  IMAD R8, R4, R8, R155 ;  /* 0x0000000804087224 */ /* 0x000fe400078e029b */
[----:B------:R-:W-:Y:S02]  /*1560*/  @!P1 IMAD.MOV.U32 R7, RZ, RZ, R3 ;  /* 0x000000ffff079224 */ /* 0x000fe400078e0003 */
[----:B------:R-:W-:-:S02]  /*1570*/  IMAD R2, R10, R2, R165 ;  /* 0x000000020a027224 */ /* 0x000fc400078e02a5 */
[----:B------:R-:W-:Y:S02]  /*1580*/  IMAD R155, R5, R4, R8 ;  /* 0x00000004059b7224 */ /* 0x000fe400078e0208 */
[----:B------:R-:W-:Y:S02]  /*1590*/  IMAD R165, R7, R10, R2 ;  /* 0x0000000a07a57224 */ /* 0x000fe400078e0202 */
.L_x_16:
[----:B------:R-:W1:Y:S01]  /*15a0*/  LDCU UR4, c[0x0][0xb30] ;  /* 0x00016600ff0477ac */ /* 0x000e620008000800 */
[----:B------:R-:W2:Y:S08]  /*15b0*/  S2UR UR37, SR_CgaCtaId ;  /* 0x00000000002579c3 */ /* 0x000eb00000008800 */
[----:B------:R-:W3:Y:S01]  /*15c0*/  LDC R72, c[0x0][0xb24] ;  /* 0x0002c900ff487b82 */ /* 0x000ee20000000800 */
[----:B-1----:R-:W-:-:S09]  /*15d0*/  UISETP.NE.AND UP1, UPT, UR4, 0x1, UPT ;  /* 0x000000010400788c */ /* 0x002fd2000bf25270 */
[----:B--2---:R-:W-:Y:S05]  /*15e0*/  BRA.U UP1, `(.L_x_17) ;  /* 0x0000000101407547 */ /* 0x004fea000b800000 */
[----:B------:R-:W1:Y:S08]  /*15f0*/  LDC.64 R4, c[0x0][0xb10] ;  /* 0x0002c400ff047b82 */ /* 0x000e700000000a00 */
[----:B------:R-:W2:Y:S08]  /*1600*/  LDC.64 R2, c[0x0][0xb18] ;  /* 0x0002c600ff027b82 */ /* 0x000eb00000000a00 */
[----:B------:R-:W4:Y:S08]  /*1610*/  LDC R6, c[0x0][0xb20] ;  /* 0x0002c800ff067b82 */ /* 0x000f300000000800 */
[----:B------:R-:W3:Y:S01]  /*1620*/  LDC R8, c[0x0][0xb0c] ;  /* 0x0002c300ff087b82 */ /* 0x000ee20000000800 */
[----:B-1----:R-:W-:-:S05]  /*1630*/  IMAD.HI.U32 R4, R165, R4, RZ ;  /* 0x00000004a5047227 */ /* 0x002fca00078e00ff */
[----:B------:R-:W-:Y:S01]  /*1640*/  SHF.R.U32.HI R4, RZ, R5, R4 ;  /* 0x00000005ff047219 */ /* 0x000fe20000011604 */
[----:B--2---:R-:W-:Y:S01]  /*1650*/  IMAD.HI.U32 R3, R155, R3, RZ ;  /* 0x000000039b037227 */ /* 0x004fe200078e00ff */
[----:B------:R-:W-:-:S04]  /*1660*/  ISETP.NE.AND P0, PT, R2, 0x1, PT ;  /* 0x000000010200780c */ /* 0x000fc80003f05270 */
[----:B----4-:R-:W-:-:S04]  /*1670*/  SHF.R.U32.HI R6, RZ, R6, R3 ;  /* 0x00000006ff067219 */ /* 0x010fc80000011603 */
[----:B------:R-:W-:Y:S02]  /*1680*/  SEL R3, R155, R6, !P0 ;  /* 0x000000069b037207 */ /* 0x000fe40004000000 */
[----:B---3--:R-:W-:-:S04]  /*1690*/  ISETP.NE.AND P1, PT, R8, 0x1, PT ;  /* 0x000000010800780c */ /* 0x008fc80003f25270 */
[----:B------:R-:W-:-:S05]  /*16a0*/  SEL R4, R165, R4, !P1 ;  /* 0x00000004a5047207 */ /* 0x000fca0004800000 */
[----:B------:R-:W-:Y:S02]  /*16b0*/  IMAD.IADD R5, R3, 0x1, -R4 ;  /* 0x0000000103057824 */ /* 0x000fe400078e0a04 */
[----:B------:R-:W-:Y:S02]  /*16c0*/  IMAD.IADD R3, R4, 0x1, -R3 ;  /* 0x0000000104037824 */ /* 0x000fe400078e0a03 */
[----:B------:R-:W-:Y:S02]  /*16d0*/  IMAD R165, R5, R8, R165 ;  /* 0x0000000805a57224 */ /* 0x000fe400078e02a5 */
[----:B------:R-:W-:-:S07]  /*16e0*/  IMAD R155, R3, R2, R155 ;  /* 0x00000002039b7224 */ /* 0x000fce00078e029b */
.L_x_17:
[----:B------:R-:W-:Y:S01]  /*16f0*/  BAR.SYNC.DEFER_BLOCKING 0x0 ;  /* 0x0000000000007b1d */ /* 0x000fe20000010000 */
[----:B------:R-:W-:Y:S01]  /*1700*/  UISETP.NE.AND UP1, UPT, UR8, 0x2, UPT ;  /* 0x000000020800788c */ /* 0x000fe2000bf25270 */
[----:B------:R-:W-:Y:S02]  /*1710*/  ISETP.NE.OR P5, PT, R0, 0x2, !P5 ;  /* 0x000000020000780c */ /* 0x000fe40006fa5670 */
[----:B------:R-:W-:-:S06]  /*1720*/  LOP3.LUT R2, R166, 0x1f, RZ, 0xc0, !PT ;  /* 0x0000001fa6027812 */ /* 0x000fcc00078ec0ff */
[----:B------:R-:W-:Y:S05]  /*1730*/  BRA.U UP1, `(.L_x_18) ;  /* 0x0000002101947547 */ /* 0x000fea000b800000 */
[----:B------:R-:W1:Y:S01]  /*1740*/  LDCU UR13, c[0x0][0x38c] ;  /* 0x00007180ff0d77ac */ /* 0x000e620008000800 */
[----:B------:R-:W2:Y:S01]  /*1750*/  LDC R9, c[0x0][0x370] ;  /* 0x0000dc00ff097b82 */ /* 0x000ea20000000800 */
[----:B------:R-:W-:Y:S01]  /*1760*/  PLOP3.LUT P1, PT, PT, PT, UP2, 0x80, 0x8 ;  /* 0x000000000008781c */ /* 0x000fe20003f2f028 */
[----:B------:R-:W-:Y:S01]  /*1770*/  IMAD.MOV.U32 R15, RZ, RZ, 0x1 ;  /* 0x00000001ff0f7424 */ /* 0x000fe200078e00ff */
[----:B------:R-:W-:Y:S01]  /*1780*/  ISETP.EQ.OR P4, PT, R2, RZ, P5 ;  /* 0x000000ff0200720c */ /* 0x000fe20002f82670 */
[----:B------:R-:W-:Y:S01]  /*1790*/  IMAD.MOV.U32 R14, RZ, RZ, RZ ;  /* 0x000000ffff0e7224 */ /* 0x000fe200078e00ff */
[----:B------:R-:W-:Y:S02]  /*17a0*/  PLOP3.LUT P1, PT, P1, PT, PT, 0x8, 0x80 ;  /* 0x000000000080781c */ /* 0x000fe40000f2e170 */
[----:B------:R-:W-:Y:S01]  /*17b0*/  CS2R R12, SRZ ;  /* 0x00000000000c7805 */ /* 0x000fe2000001ff00 */
[----:B------:R-:W-:Y:S01]  /*17c0*/  IMAD.MOV.U32 R10, RZ, RZ, 0x1 ;  /* 0x00000001ff0a7424 */ /* 0x000fe200078e00ff */
[----:B------:R-:W4:Y:S01]  /*17d0*/  LDC R0, c[0x0][0x374] ;  /* 0x0000dd00ff007b82 */ /* 0x000f220000000800 */
[----:B------:R-:W2:Y:S01]  /*17e0*/  LDCU.64 UR22, c[0x0][0x348] ;  /* 0x00006900ff1677ac */ /* 0x000ea20008000a00 */
[----:B------:R-:W-:Y:S01]  /*17f0*/  UMOV UR6, URZ ;  /* 0x000000ff00067c82 */ /* 0x000fe20008000000 */
[----:B-1----:R-:W-:-:S04]  /*1800*/  UIADD3 UR5, UPT, UPT, UR13, 0x1f, URZ ;  /* 0x0000001f0d057890 */ /* 0x002fc8000fffe0ff */
[----:B------:R-:W-:-:S04]  /*1810*/  USHF.R.S32.HI UR4, URZ, 0x1f, UR5 ;  /* 0x0000001fff047899 */ /* 0x000fc80008011405 */
[----:B------:R-:W-:-:S04]  /*1820*/  ULEA.HI UR4, UR4, UR5, URZ, 0x5 ;  /* 0x0000000504047291 */ /* 0x000fc8000f8f28ff */
[----:B------:R-:W-:Y:S02]  /*1830*/  USHF.R.S32.HI UR15, URZ, 0x5, UR4 ;  /* 0x00000005ff0f7899 */ /* 0x000fe40008011404 */
[----:B------:R-:W-:Y:S02]  /*1840*/  UIADD3 UR4, UPT, UPT, UR13, -0x1, URZ ;  /* 0xffffffff0d047890 */ /* 0x000fe4000fffe0ff */
[----:B------:R-:W-:Y:S02]  /*1850*/  UISETP.LT.U32.AND UP0, UPT, UR15, 0x22, UPT ;  /* 0x000000220f00788c */ /* 0x000fe4000bf01070 */
[----:B------:R-:W-:Y:S02]  /*1860*/  UISETP.GE.U32.AND UP1, UPT, UR4, -0x3f, UPT ;  /* 0xffffffc10400788c */ /* 0x000fe4000bf26070 */
[----:B------:R-:W-:Y:S02]  /*1870*/  USEL UR14, UR15, 0x22, UP0 ;  /* 0x000000220f0e7887 */ /* 0x000fe40008000000 */
[----:B------:R-:W-:-:S02]  /*1880*/  UIADD3 UR13, UPT, UPT, UR13, 0x3e, URZ ;  /* 0x0000003e0d0d7890 */ /* 0x000fc4000fffe0ff */
[----:B------:R-:W-:Y:S02]  /*1890*/  UIADD3 UR5, UPT, UPT, UR14, -0x1, URZ ;  /* 0xffffffff0e057890 */ /* 0x000fe4000fffe0ff */
[----:B------:R-:W-:-:S03]  /*18a0*/  UIADD3 UR7, UPT, UPT, UR15, -UR14, URZ ;  /* 0x8000000e0f077290 */ /* 0x000fc6000fffe0ff */
[----:B------:R-:W-:-:S04]  /*18b0*/  @UP1 UIADD3 UR5, UPT, UPT, UR14, URZ, URZ ;  /* 0x000000ff0e051290 */ /* 0x000fc8000fffe0ff */
[----:B--2---:R-:W-:-:S12]  /*18c0*/  UIADD3 UR5, UPT, UPT, UR5, 0x1, URZ ;  /* 0x0000000105057890 */ /* 0x004fd8000fffe0ff */
.L_x_36:
[----:B------:R-:W-:Y:S01]  /*18d0*/  UISETP.NE.AND UP0, UPT, UR37, URZ, UPT ;  /* 0x000000ff2500728c */ /* 0x000fe2000bf05270 */
[----:B------:R-:W1:Y:S08]  /*18e0*/  S2UR UR37, SR_CgaCtaId ;  /* 0x00000000002579c3 */ /* 0x000e700000008800 */
[----:B------:R-:W-:Y:S05]  /*18f0*/  BRA.U UP0, `(.L_x_19) ;  /* 0x0000000100347547 */ /* 0x000fea000b800000 */
[----:B------:R-:W2:Y:S01]  /*1900*/  S2R R2, SR_CgaCtaId ;  /* 0x0000000000027919 */ /* 0x000ea20000008800 */
[----:B------:R-:W-:-:S04]  /*1910*/  MOV R3, 0x400 ;  /* 0x0000040000037802 */ /* 0x000fc80000000f00 */
[----:B--2---:R-:W-:Y:S02]  /*1920*/  LEA R3, R2, R3, 0x18 ;  /* 0x0000000302037211 */ /* 0x004fe400078ec0ff */
[----:B------:R-:W-:-:S03]  /*1930*/  SHF.L.U32 R2, R10, 0x1f, RZ ;  /* 0x0000001f0a027819 */ /* 0x000fc600000006ff */
[----:B------:R-:W-:-:S04]  /*1940*/  IMAD R3, R12, 0x8, R3 ;  /* 0x000000080c037824 */ /* 0x000fc800078e0203 */
[----:B------:R-:W2:Y:S02]  /*1950*/  SYNCS.PHASECHK.TRANS64.TRYWAIT P0, [R3+URZ+0x2b0], R2 ;  /* 0x0002b002030075a7 */ /* 0x000ea400080011ff */
[----:B--2---:R-:W-:Y:S05]  /*1960*/  @!P0 BRA `(.L_x_20) ;  /* 0x0000006000d48947 */ /* 0x004fea0003800000 */
.L_x_126:
[----:B------:R-:W-:Y:S01]  /*1970*/  VIADD R12, R12, 0x1 ;  /* 0x000000010c0c7836 */ /* 0x000fe20000000000 */
[----:B------:R2:W-:Y:S04]  /*1980*/  SYNCS.ARRIVE.TRANS64.A1T0 RZ, [R3+URZ+0x2a0], RZ ;  /* 0x0002a0ff03ff79a7 */ /* 0x0005e800081000ff */
[----:B------:R-:W-:-:S04]  /*1990*/  ISETP.NE.AND P0, PT, R12, 0x2, PT ;  /* 0x000000020c00780c */ /* 0x000fc80003f05270 */
[----:B------:R-:W-:Y:S02]  /*19a0*/  SEL R12, R12, RZ, P0 ;  /* 0x000000ff0c0c7207 */ /* 0x000fe40000000000 */
[----:B--2---:R-:W-:-:S04]  /*19b0*/  SEL R3, RZ, 0x1, P0 ;  /* 0x00000001ff037807 */ /* 0x004fc80000000000 */
[----:B------:R-:W-:-:S07]  /*19c0*/  LOP3.LUT R10, R10, R3, RZ, 0x3c, !PT ;  /* 0x000000030a0a7212 */ /* 0x000fce00078e3cff */
.L_x_19:
[----:B------:R-:W-:Y:S01]  /*19d0*/  UMOV UR4, 0x400 ;  /* 0x0000040000047882 */ /* 0x000fe20000000000 */
[----:B------:R-:W-:Y:S01]  /*19e0*/  SHF.L.U32 R2, R15, 0x1f, RZ ;  /* 0x0000001f0f027819 */ /* 0x000fe200000006ff */
[----:B-1----:R-:W-:Y:S01]  /*19f0*/  ULEA UR4, UR37, UR4, 0x18 ;  /* 0x0000000425047291 */ /* 0x002fe2000f8ec0ff */
[----:B------:R-:W-:Y:S01]  /*1a00*/  R2UR UR35, R165 ;  /* 0x00000000a52372ca */ /* 0x000fe200000e0000 */
[----:B------:R-:W-:Y:S01]  /*1a10*/  UISETP.GE.U32.AND UP0, UPT, UR13, 0x3f, UPT ;  /* 0x0000003f0d00788c */ /* 0x000fe2000bf06070 */
[----:B------:R-:W-:Y:S01]  /*1a20*/  R2UR UR11, R155 ;  /* 0x000000009b0b72ca */ /* 0x000fe200000e0000 */
[----:B------:R-:W-:Y:S01]  /*1a30*/  ULEA UR8, UR6, UR4, 0x3 ;  /* 0x0000000406087291 */ /* 0x000fe2000f8e18ff */
[----:B------:R-:W-:-:S08]  /*1a40*/  UMOV UR24, URZ ;  /* 0x000000ff00187c82 */ /* 0x000fd00008000000 */
[----:B------:R1:W2:Y:S01]  /*1a50*/  SYNCS.PHASECHK.TRANS64.TRYWAIT P0, [UR8+0x110], R2 ;  /* 0x00011002ff0075a7 */ /* 0x0002a20008001108 */
[----:B------:R-:W-:Y:S02]  /*1a60*/  USHF.L.U32 UR35, UR35, 0x7, URZ ;  /* 0x0000000723237899 */ /* 0x000fe400080006ff */
[----:B------:R-:W-:Y:S01]  /*1a70*/  USHF.L.U32 UR11, UR11, 0x6, URZ ;  /* 0x000000060b0b7899 */ /* 0x000fe200080006ff */
[----:B------:R-:W-:Y:S11]  /*1a80*/  BRA.U !UP0, `(.L_x_21) ;  /* 0x0000000108a87547 */ /* 0x000ff6000b800000 */
[----:B------:R-:W-:Y:S01]  /*1a90*/  UMOV UR16, URZ ;  /* 0x000000ff00107c82 */ /* 0x000fe20008000000 */
[----:B------:R-:W-:-:S05]  /*1aa0*/  UMOV UR17, UR6 ;  /* 0x0000000600117c82 */ /* 0x000fca0008000000 */
.L_x_26:
[----:B-1----:R-:W-:Y:S01]  /*1ab0*/  ULEA UR33, UR17, UR4, 0x3 ;  /* 0x0000000411217291 */ /* 0x002fe2000f8e18ff */
[----:B--2---:R-:W-:Y:S01]  /*1ac0*/  @!P5 MOV R3, 0x1800 ;  /* 0x000018000003d802 */ /* 0x004fe20000000f00 */
[----:B--2---:R-:W-:Y:S10]  /*1ad0*/  @P0 BRA `(.L_x_22) ;  /* 0x00000000000c0947 */ /* 0x004ff40003800000 */
[----:B------:R-:W-:-:S04]  /*1ae0*/  SHF.L.U32 R5, R15, 0x1f, RZ ;  /* 0x0000001f0f057819 */ /* 0x000fc800000006ff */
[----:B------:R-:W2:Y:S02]  /*1af0*/  SYNCS.PHASECHK.TRANS64.TRYWAIT P0, [UR33+0x110], R5 ;  /* 0x00011005ff0075a7 */ /* 0x000ea40008001121 */
[----:B--2---:R-:W-:Y:S05]  /*1b00*/  @!P0 BRA `(.L_x_23) ;  /* 0x0000006000808947 */ /* 0x004fea0003800000 */
.L_x_22:
[----:B------:R2:W-:Y:S01]  /*1b10*/  @!P5 SYNCS.ARRIVE.TRANS64 RZ, [UR33], R3 ;  /* 0x00000003ffffd9a7 */ /* 0x0005e20008000021 */
[----:B------:R-:W-:Y:S04]  /*1b20*/  BSSY.RECONVERGENT B0, `(.L_x_24) ;  /* 0x0000003000007945 */ /* 0x000fe80003800200 */
[----:B------:R-:W-:Y:S05]  /*1b30*/  @P4 BRA `(.L_x_25) ;  /* 0x0000000000044947 */ /* 0x000fea0003800000 */
[----:B------:R-:W-:Y:S05]  /*1b40*/  BPT.TRAP 0x1 ;  /* 0x000000040000795c */ /* 0x000fea0000300000 */
.L_x_25:
[----:B------:R-:W-:Y:S05]  /*1b50*/  BSYNC.RECONVERGENT B0 ;  /* 0x0000000000007941 */ /* 0x000fea0003800200 */
.L_x_24:
[----:B------:R-:W-:Y:S02]  /*1b60*/  UIADD3 UR6, UPT, UPT, UR17, 0x1, URZ ;  /* 0x0000000111067890 */ /* 0x000fe4000fffe0ff */
[----:B------:R-:W-:Y:S02]  /*1b70*/  ULEA UR32, UR17, UR4, 0xc ;  /* 0x0000000411207291 */ /* 0x000fe4000f8e60ff */
[----:B------:R-:W-:Y:S02]  /*1b80*/  UISETP.NE.AND UP0, UPT, UR6, 0x22, UPT ;  /* 0x000000220600788c */ /* 0x000fe4000bf05270 */
[----:B------:R-:W-:Y:S02]  /*1b90*/  UIADD3 UR26, UP1, UPT, UR22, 0x80, URZ ;  /* 0x00000080161a7890 */ /* 0x000fe4000ff3e0ff */
[----:B------:R-:W-:Y:S02]  /*1ba0*/  USEL UR9, URZ, 0x1, UP0 ;  /* 0x00000001ff097887 */ /* 0x000fe40008000000 */
[----:B------:R-:W-:-:S02]  /*1bb0*/  USEL UR6, UR6, URZ, UP0 ;  /* 0x000000ff06067287 */ /* 0x000fc40008000000 */
[----:B------:R-:W-:Y:S02]  /*1bc0*/  UIADD3 UR20, UP0, UPT, UR22, 0x180, URZ ;  /* 0x0000018016147890 */ /* 0x000fe4000ff1e0ff */
[----:B------:R-:W-:Y:S01]  /*1bd0*/  ULEA UR8, UR6, UR4, 0x3 ;  /* 0x0000000406087291 */ /* 0x000fe2000f8e18ff */
[----:B------:R-:W-:Y:S01]  /*1be0*/  LOP3.LUT R15, R15, UR9, RZ, 0x3c, !PT ;  /* 0x000000090f0f7c12 */ /* 0x000fe2000f8e3cff */
[----:B------:R-:W-:Y:S02]  /*1bf0*/  USHF.L.U32 UR34, UR16, 0x5, URZ ;  /* 0x0000000510227899 */ /* 0x000fe400080006ff */
[----:B------:R-:W-:Y:S01]  /*1c00*/  UIADD3.X UR27, UPT, UPT, URZ, UR23, URZ, UP1, !UPT ;  /* 0x00000017ff1b7290 */ /* 0x000fe20008ffe4ff */
[----:B-1----:R-:W-:Y:S01]  /*1c10*/  SHF.L.U32 R2, R15, 0x1f, RZ ;  /* 0x0000001f0f027819 */ /* 0x002fe200000006ff */
[----:B------:R-:W-:Y:S02]  /*1c20*/  UIADD3 UR32, UPT, UPT, UR32, 0x4600, URZ ;  /* 0x0000460020207890 */ /* 0x000fe4000fffe0ff */
[----:B------:R-:W-:Y:S01]  /*1c30*/  UIADD3.X UR21, UPT, UPT, URZ, UR23, URZ, UP0, !UPT ;  /* 0x00000017ff157290 */ /* 0x000fe200087fe4ff */
[----:B------:R1:W1:Y:S01]  /*1c40*/  SYNCS.PHASECHK.TRANS64.TRYWAIT P0, [UR8+0x110], R2 ;  /* 0x00011002ff0075a7 */ /* 0x0002620008001108 */
[----:B------:R-:W-:Y:S01]  /*1c50*/  ULEA UR8, UR17, UR4, 0xb ;  /* 0x0000000411087291 */ /* 0x000fe2000f8e58ff */
[----:B------:R-:W-:Y:S01]  /*1c60*/  UMOV UR18, 0x0 ;  /* 0x0000000000127882 */ /* 0x000fe20000000000 */
[----:B------:R-:W-:-:S02]  /*1c70*/  UMOV UR19, 0x10000000 ;  /* 0x1000000000137882 */ /* 0x000fc40000000000 */
[----:B------:R-:W-:Y:S01]  /*1c80*/  UIADD3 UR8, UPT, UPT, UR8, 0x26600, URZ ;  /* 0x0002660008087890 */ /* 0x000fe2000fffe0ff */
[----:B------:R1:W-:Y:S01]  /*1c90*/  UTMALDG.3D [UR32], [UR26], desc[UR18] ;  /* 0x000012201a0075b4 */ /* 0x0003e20008011000 */
[----:B------:R-:W-:Y:S01]  /*1ca0*/  UMOV UR12, UR36 ;  /* 0x00000024000c7c82 */ /* 0x000fe20008000000 */
[----:B------:R-:W-:Y:S01]  /*1cb0*/  UMOV UR9, UR33 ;  /* 0x0000002100097c82 */ /* 0x000fe20008000000 */
[----:B------:R-:W-:Y:S01]  /*1cc0*/  UMOV UR10, UR34 ;  /* 0x00000022000a7c82 */ /* 0x000fe20008000000 */
[----:B------:R-:W-:Y:S01]  /*1cd0*/  UIADD3 UR16, UPT, UPT, UR16, 0x1, URZ ;  /* 0x0000000110107890 */ /* 0x000fe2000fffe0ff */
[----:B------:R-:W-:Y:S01]  /*1ce0*/  UMOV UR24, UR5 ;  /* 0x0000000500187c82 */ /* 0x000fe20008000000 */
[----:B------:R-:W-:Y:S02]  /*1cf0*/  UMOV UR17, UR6 ;  /* 0x0000000600117c82 */ /* 0x000fe40008000000 */
[----:B------:R1:W-:Y:S01]  /*1d00*/  UTMALDG.3D [UR8], [UR20], desc[UR18] ;  /* 0x00001208140075b4 */ /* 0x0003e20008011000 */
[----:B------:R-:W-:-:S09]  /*1d10*/  UISETP.NE.AND UP0, UPT, UR16, UR5, UPT ;  /* 0x000000051000728c */ /* 0x000fd2000bf05270 */
[----:B------:R-:W-:Y:S05]  /*1d20*/  BRA.U UP0, `(.L_x_26) ;  /* 0xfffffffd00607547 */ /* 0x000fea000b83ffff */
.L_x_21:
[----:B-1----:R-:W-:Y:S01]  /*1d30*/  ULEA UR8, UR6, UR4, 0x3 ;  /* 0x0000000406087291 */ /* 0x002fe2000f8e18ff */
[----:B------:R-:W-:Y:S01]  /*1d40*/  SHF.L.U32 R2, R15, 0x1f, RZ ;  /* 0x0000001f0f027819 */ /* 0x000fe200000006ff */
[----:B------:R-:W-:Y:S01]  /*1d50*/  @!P1 SYNCS.ARRIVE.TRANS64.A1T0 RZ, [UR4+0x238], RZ ;  /* 0x000238ffffff99a7 */ /* 0x000fe20008100004 */
[----:B------:R-:W-:-:S06]  /*1d60*/  UISETP.GT.AND UP0, UPT, UR15, UR14, UPT ;  /* 0x0000000e0f00728c */ /* 0x000fcc000bf04270 */
[----:B--2---:R1:W2:Y:S03]  /*1d70*/  SYNCS.PHASECHK.TRANS64.TRYWAIT P0, [UR8+0x110], R2 ;  /* 0x00011002ff0075a7 */ /* 0x0042a60008001108 */
[----:B------:R-:W-:Y:S05]  /*1d80*/  BRA.U !UP0, `(.L_x_27) ;  /* 0x0000000108ac7547 */ /* 0x000fea000b800000 */
[----:B------:R-:W-:Y:S01]  /*1d90*/  UIADD3 UR21, UPT, UPT, UR7, UR24, URZ ;  /* 0x0000001807157290 */ /* 0x000fe2000fffe0ff */
[----:B------:R-:W-:-:S11]  /*1da0*/  UMOV UR25, UR6 ;  /* 0x0000000600197c82 */ /* 0x000fd60008000000 */
.L_x_32:
[----:B-1----:R-:W-:Y:S01]  /*1db0*/  ULEA UR17, UR25, UR4, 0x3 ;  /* 0x0000000419117291 */ /* 0x002fe2000f8e18ff */
[----:B--2---:R-:W-:Y:S01]  /*1dc0*/  @!P5 MOV R3, 0x1800 ;  /* 0x000018000003d802 */ /* 0x004fe20000000f00 */
[----:B--2---:R-:W-:Y:S10]  /*1dd0*/  @P0 BRA `(.L_x_28) ;  /* 0x00000000000c0947 */ /* 0x004ff40003800000 */
[----:B------:R-:W-:-:S04]  /*1de0*/  SHF.L.U32 R5, R15, 0x1f, RZ ;  /* 0x0000001f0f057819 */ /* 0x000fc800000006ff */
[----:B------:R-:W2:Y:S02]  /*1df0*/  SYNCS.PHASECHK.TRANS64.TRYWAIT P0, [UR17+0x110], R5 ;  /* 0x00011005ff0075a7 */ /* 0x000ea40008001111 */
[----:B--2---:R-:W-:Y:S05]  /*1e00*/  @!P0 BRA `(.L_x_29) ;  /* 0x0000005c00d88947 */ /* 0x004fea0003800000 */
.L_x_28:
[----:B------:R2:W-:Y:S01]  /*1e10*/  @!P5 SYNCS.ARRIVE.TRANS64 RZ, [UR17], R3 ;  /* 0x00000003ffffd9a7 */ /* 0x0005e20008000011 */
[----:B------:R-:W-:Y:S04]  /*1e20*/  BSSY.RECONVERGENT B0, `(.L_x_30) ;  /* 0x0000003000007945 */ /* 0x000fe80003800200 */
[----:B------:R-:W-:Y:S05]  /*1e30*/  @P4 BRA `(.L_x_31) ;  /* 0x0000000000044947 */ /* 0x000fea0003800000 */
[----:B------:R-:W-:Y:S05]  /*1e40*/  BPT.TRAP 0x1 ;  /* 0x000000040000795c */ /* 0x000fea0000300000 */
.L_x_31:
[----:B------:R-:W-:Y:S05]  /*1e50*/  BSYNC.RECONVERGENT B0 ;  /* 0x0000000000007941 */ /* 0x000fea0003800200 */
.L_x_30:
        /* <DEDUP_REMOVED lines=10> */
[----:B------:R-:W-:Y:S01]  /*1f00*/  UIADD3 UR16, UPT, UPT, UR16, 0x4600, URZ ;  /* 0x0000460010107890 */ /* 0x000fe2000fffe0ff */
[----:B-1----:R-:W-:Y:S01]  /*1f10*/  SHF.L.U32 R2, R15, 0x1f, RZ ;  /* 0x0000001f0f027819 */ /* 0x002fe200000006ff */
[----:B------:R-:W-:Y:S02]  /*1f20*/  UIADD3.X UR31, UPT, UPT, URZ, UR23, URZ, UP1, !UPT ;  /* 0x00000017ff1f7290 */ /* 0x000fe40008ffe4ff */
[----:B------:R-:W-:Y:S01]  /*1f30*/  UIADD3.X UR29, UPT, UPT, URZ, UR23, URZ, UP0, !UPT ;  /* 0x00000017ff1d7290 */ /* 0x000fe200087fe4ff */
[----:B------:R1:W1:Y:S01]  /*1f40*/  SYNCS.PHASECHK.TRANS64.TRYWAIT P0, [UR8+0x110], R2 ;  /* 0x00011002ff0075a7 */ /* 0x0002620008001108 */
[----:B------:R-:W-:Y:S01]  /*1f50*/  ULEA UR8, UR25, UR4, 0xb ;  /* 0x0000000419087291 */ /* 0x000fe2000f8e58ff */
[----:B------:R-:W-:Y:S01]  /*1f60*/  UMOV UR26, 0x0 ;  /* 0x00000000001a7882 */ /* 0x000fe20000000000 */
[----:B------:R-:W-:-:S02]  /*1f70*/  UMOV UR27, 0x10000000 ;  /* 0x10000000001b7882 */ /* 0x000fc40000000000 */
[----:B------:R-:W-:Y:S01]  /*1f80*/  UIADD3 UR8, UPT, UPT, UR8, 0x26600, URZ ;  /* 0x0002660008087890 */ /* 0x000fe2000fffe0ff */
[----:B------:R-:W-:Y:S01]  /*1f90*/  UMOV UR19, UR35 ;  /* 0x0000002300137c82 */ /* 0x000fe20008000000 */
[----:B------:R-:W-:Y:S01]  /*1fa0*/  UMOV UR20, UR36 ;  /* 0x0000002400147c82 */ /* 0x000fe20008000000 */
[----:B------:R-:W-:Y:S01]  /*1fb0*/  UMOV UR12, UR36 ;  /* 0x00000024000c7c82 */ /* 0x000fe20008000000 */
[----:B------:R-:W-:Y:S01]  /*1fc0*/  UMOV UR9, UR17 ;  /* 0x0000001100097c82 */ /* 0x000fe20008000000 */
[----:B------:R-:W-:Y:S01]  /*1fd0*/  UMOV UR10, UR18 ;  /* 0x00000012000a7c82 */ /* 0x000fe20008000000 */
[----:B------:R1:W-:Y:S01]  /*1fe0*/  UTMALDG.3D [UR16], [UR30], desc[UR26] ;  /* 0x00001a101e0075b4 */ /* 0x0003e20008011000 */
[----:B------:R-:W-:Y:S01]  /*1ff0*/  UIADD3 UR24, UPT, UPT, UR24, 0x1, URZ ;  /* 0x0000000118187890 */ /* 0x000fe2000fffe0ff */
[----:B------:R-:W-:-:S03]  /*2000*/  UMOV UR25, UR6 ;  /* 0x0000000600197c82 */ /* 0x000fc60008000000 */
[----:B------:R-:W-:Y:S01]  /*2010*/  UISETP.NE.AND UP0, UPT, UR24, UR21, UPT ;  /* 0x000000151800728c */ /* 0x000fe2000bf05270 */
[----:B------:R1:W-:Y:S08]  /*2020*/  UTMALDG.3D [UR8], [UR28], desc[UR26] ;  /* 0x00001a081c0075b4 */ /* 0x0003f00008011000 */
[----:B------:R-:W-:Y:S05]  /*2030*/  BRA.U UP0, `(.L_x_32) ;  /* 0xfffffffd005c7547 */ /* 0x000fea000b83ffff */
.L_x_27:
[C---:B-1----:R-:W-:Y:S01]  /*2040*/  LEA R2, R14.reuse, UR4, 0x3 ;  /* 0x000000040e027c11 */ /* 0x042fe2000f8e18ff */
[----:B------:R-:W-:Y:S01]  /*2050*/  NOP ;  /* 0x0000000000007918 */ /* 0x000fe20000000000 */
[----:B--2---:R-:W-:Y:S02]  /*2060*/  SHF.L.U32 R3, R13, 0x1f, RZ ;  /* 0x0000001f0d037819 */ /* 0x004fe400000006ff */
[----:B------:R-:W-:Y:S02]  /*2070*/  LEA R4, R14, UR4, 0x4 ;  /* 0x000000040e047c11 */ /* 0x000fe4000f8e20ff */
[----:B------:R-:W1:Y:S02]  /*2080*/  SYNCS.PHASECHK.TRANS64.TRYWAIT P0, [R2+URZ+0x240], R3 ;  /* 0x00024003020075a7 */ /* 0x000e6400080011ff */
[----:B-1----:R-:W-:Y:S05]  /*2090*/  @!P0 BRA `(.L_x_33) ;  /* 0x0000005c004c8947 */ /* 0x002fea0003800000 */
.L_x_129:
[----:B------:R-:W2:Y:S01]  /*20a0*/  LDS.128 R4, [R4+0x2d0] ;  /* 0x0002d00004047984 */ /* 0x000ea20000000c00 */
[----:B---3--:R-:W-:Y:S01]  /*20b0*/  ISETP.GE.AND P0, PT, R72, 0x1, PT ;  /* 0x000000014800780c */ /* 0x008fe20003f06270 */
[----:B-1----:R-:W-:Y:S01]  /*20c0*/  VIADD R2, R2, 0x250 ;  /* 0x0000025002027836 */ /* 0x002fe20000000000 */
[----:B------:R-:W-:Y:S01]  /*20d0*/  @!PT LDS RZ, [RZ] ;  /* 0x00000000fffff984 */ /* 0x000fe20000000800 */
[----:B------:R-:W-:Y:S01]  /*20e0*/  @!PT LDS RZ, [RZ] ;  /* 0x00000000fffff984 */ /* 0x000fe20000000800 */
[----:B------:R-:W-:Y:S01]  /*20f0*/  @!PT LDS RZ, [RZ] ;  /* 0x00000000fffff984 */ /* 0x000fe20000000800 */
[----:B------:R-:W-:Y:S01]  /*2100*/  @!PT LDS RZ, [RZ] ;  /* 0x00000000fffff984 */ /* 0x000fe20000000800 */
[----:B------:R1:W-:Y:S06]  /*2110*/  MEMBAR.ALL.CTA ;  /* 0x0000000000007992 */ /* 0x0003ec0000008000 */
[----:B-1----:R-:W1:Y:S01]  /*2120*/  FENCE.VIEW.ASYNC.S ;  /* 0x00000000000073c6 */ /* 0x002e620000000000 */
[----:B------:R-:W-:-:S04]  /*2130*/  PRMT R2, RZ, 0x654, R2 ;  /* 0x00000654ff027816 */ /* 0x000fc80000000002 */
[----:B-1----:R1:W-:Y:S01]  /*2140*/  SYNCS.ARRIVE.TRANS64.RED.A1T0 RZ, [R2+URZ], RZ ;  /* 0x000000ff02ff79a7 */ /* 0x0023e200081004ff */
[----:B--2---:R-:W-:-:S13]  /*2150*/  LOP3.LUT P2, RZ, R6, 0x1, RZ, 0xc0, !PT ;  /* 0x0000000106ff7812 */ /* 0x004fda000784c0ff */
[----:B------:R-:W-:Y:S01]  /*2160*/  @P2 SHF.R.U32.HI R3, RZ, 0x10, R5 ;  /* 0x00000010ff032819 */ /* 0x000fe20000011605 */
[----:B------:R-:W-:Y:S01]  /*2170*/  VOTEU.ANY UP0, P2 ;  /* 0x0000000000ff7886 */ /* 0x000fe20001000100 */
[----:B------:R-:W-:Y:S02]  /*2180*/  @P2 MOV R11, R4 ;  /* 0x00000004000b2202 */ /* 0x000fe40000000f00 */
[----:B------:R-:W-:Y:S02]  /*2190*/  @P2 R2UR.BROADCAST UR8, R3 ;  /* 0x00000000030822ca */ /* 0x000fe400008e0000 */
[----:B------:R-:W-:-:S11]  /*21a0*/  @P2 LOP3.LUT R8, R5, 0xffff, RZ, 0xc0, !PT ;  /* 0x0000ffff05082812 */ /* 0x000fd600078ec0ff */
[----:B------:R-:W-:Y:S01]  /*21b0*/  @UP0 UMOV UR36, UR8 ;  /* 0x0000000800240c82 */ /* 0x000fe20008000000 */
[----:B-1----:R-:W-:Y:S05]  /*21c0*/  @!P0 BRA `(.L_x_34) ;  /* 0x0000000000b88947 */ /* 0x002fea0003800000 */
[----:B------:R-:W4:Y:S01]  /*21d0*/  LDC.64 R4, c[0x0][0xb18] ;  /* 0x0002c600ff047b82 */ /* 0x000f220000000a00 */
[----:B------:R-:W-:-:S07]  /*21e0*/  ISETP.NE.AND P3, PT, R72, 0x1, PT ;  /* 0x000000014800780c */ /* 0x000fce0003f65270 */
[----:B------:R-:W1:Y:S08]  /*21f0*/  LDC.64 R6, c[0x0][0xb10] ;  /* 0x0002c400ff067b82 */ /* 0x000e700000000a00 */
[----:B------:R-:W2:Y:S08]  /*2200*/  LDC R16, c[0x0][0xb20] ;  /* 0x0002c800ff107b82 */ /* 0x000eb00000000800 */
[----:B------:R-:W3:Y:S01]  /*2210*/  LDC R18, c[0x0][0xb0c] ;  /* 0x0002c300ff127b82 */ /* 0x000ee20000000800 */
[----:B----4-:R-:W-:Y:S01]  /*2220*/  IMAD.HI.U32 R17, R0, R5, RZ ;  /* 0x0000000500117227 */ /* 0x010fe200078e00ff */
[----:B------:R-:W-:-:S03]  /*2230*/  ISETP.NE.AND P0, PT, R4, 0x1, PT ;  /* 0x000000010400780c */ /* 0x000fc60003f05270 */
[----:B------:R-:W-:-:S03]  /*2240*/  IMAD.HI.U32 R5, R8, R5, RZ ;  /* 0x0000000508057227 */ /* 0x000fc600078e00ff */
[----:B------:R-:W4:Y:S01]  /*2250*/  LDC.64 R2, c[0x0][0xb28] ;  /* 0x0002ca00ff027b82 */ /* 0x000f220000000a00 */
[----:B-1----:R-:W-:-:S04]  /*2260*/  IMAD.HI.U32 R20, R9, R6, RZ ;  /* 0x0000000609147227 */ /* 0x002fc800078e00ff */
[----:B------:R-:W-:Y:S01]  /*2270*/  IMAD.HI.U32 R22, R11, R6, RZ ;  /* 0x000000060b167227 */ /* 0x000fe200078e00ff */
[----:B------:R-:W-:Y:S02]  /*2280*/  SHF.R.U32.HI R20, RZ, R7, R20 ;  /* 0x00000007ff147219 */ /* 0x000fe40000011614 */
[-C--:B--2---:R-:W-:Y:S02]  /*2290*/  SHF.R.U32.HI R17, RZ, R16.reuse, R17 ;  /* 0x00000010ff117219 */ /* 0x084fe40000011611 */
[----:B------:R-:W-:Y:S02]  /*22a0*/  SHF.R.U32.HI R5, RZ, R16, R5 ;  /* 0x00000010ff057219 */ /* 0x000fe40000011605 */
[----:B------:R-:W-:Y:S02]  /*22b0*/  SEL R17, R0, R17, !P0 ;  /* 0x0000001100117207 */ /* 0x000fe40004000000 */
[----:B------:R-:W-:Y:S02]  /*22c0*/  SHF.R.U32.HI R22, RZ, R7, R22 ;  /* 0x00000007ff167219 */ /* 0x000fe40000011616 */
[----:B---3--:R-:W-:-:S02]  /*22d0*/  ISETP.NE.AND P1, PT, R18, 0x1, PT ;  /* 0x000000011200780c */ /* 0x008fc40003f25270 */
[----:B------:R-:W-:Y:S02]  /*22e0*/  SEL R5, R8, R5, !P0 ;  /* 0x0000000508057207 */ /* 0x000fe40004000000 */
[----:B------:R-:W-:Y:S02]  /*22f0*/  SEL R19, R9, R20, !P1 ;  /* 0x0000001409137207 */ /* 0x000fe40004800000 */
[----:B------:R-:W-:Y:S01]  /*2300*/  SEL R7, R11, R22, !P1 ;  /* 0x000000160b077207 */ /* 0x000fe20004800000 */
[----:B----4-:R-:W-:-:S04]  /*2310*/  IMAD.HI.U32 R20, R17, R2, RZ ;  /* 0x0000000211147227 */ /* 0x010fc800078e00ff */
[----:B------:R-:W-:Y:S01]  /*2320*/  IMAD.HI.U32 R6, R19, R2, RZ ;  /* 0x0000000213067227 */ /* 0x000fe200078e00ff */
[----:B------:R-:W-:-:S04]  /*2330*/  @P3 SHF.R.U32.HI R17, RZ, R3, R20 ;  /* 0x00000003ff113219 */ /* 0x000fc80000011614 */
[----:B------:R-:W-:Y:S01]  /*2340*/  @P3 SHF.R.U32.HI R19, RZ, R3, R6 ;  /* 0x00000003ff133219 */ /* 0x000fe20000011606 */
[----:B------:R-:W-:-:S04]  /*2350*/  IMAD R17, R72, R17, RZ ;  /* 0x0000001148117224 */ /* 0x000fc800078e02ff */
[----:B------:R-:W-:Y:S01]  /*2360*/  IMAD R6, R72, R19, RZ ;  /* 0x0000001348067224 */ /* 0x000fe200078e02ff */
[C---:B------:R-:W-:Y:S02]  /*2370*/  ISETP.GE.AND P0, PT, R5.reuse, R17, PT ;  /* 0x000000110500720c */ /* 0x040fe40003f06270 */
[----:B------:R-:W-:Y:S02]  /*2380*/  IADD3 R17, PT, PT, -R5, RZ, RZ ;  /* 0x000000ff05117210 */ /* 0x000fe40007ffe1ff */
[----:B------:R-:W-:Y:S01]  /*2390*/  ISETP.GE.OR P0, PT, R7, R6, P0 ;  /* 0x000000060700720c */ /* 0x000fe20000706670 */
[----:B------:R-:W-:-:S04]  /*23a0*/  IMAD.HI.U32 R6, R5, R2, RZ ;  /* 0x0000000205067227 */ /* 0x000fc800078e00ff */
[----:B------:R-:W-:Y:S01]  /*23b0*/  IMAD R8, R4, R17, R8 ;  /* 0x0000001104087224 */ /* 0x000fe200078e0208 */
[----:B------:R-:W-:-:S04]  /*23c0*/  SHF.R.U32.HI R6, RZ, R3, R6 ;  /* 0x00000003ff067219 */ /* 0x000fc80000011606 */
[----:B------:R-:W-:-:S03]  /*23d0*/  SEL R6, R5, R6, !P3 ;  /* 0x0000000605067207 */ /* 0x000fc60005800000 */
[----:B------:R-:W-:-:S04]  /*23e0*/  @!P0 IMAD.HI.U32 R16, R7, R2, RZ ;  /* 0x0000000207108227 */ /* 0x000fc800078e00ff */
[----:B------:R-:W-:Y:S01]  /*23f0*/  IMAD.MOV R2, RZ, RZ, -R6 ;  /* 0x000000ffff027224 */ /* 0x000fe200078e0a06 */
[----:B------:R-:W-:-:S03]  /*2400*/  @!P0 SHF.R.U32.HI R16, RZ, R3, R16 ;  /* 0x00000003ff108219 */ /* 0x000fc60000011610 */
[----:B------:R-:W-:Y:S01]  /*2410*/  IMAD R2, R72, R2, R5 ;  /* 0x0000000248027224 */ /* 0x000fe200078e0205 */
[----:B------:R-:W-:-:S05]  /*2420*/  @!P0 SEL R3, R7, R16, !P3 ;  /* 0x0000001007038207 */ /* 0x000fca0005800000 */
[--C-:B------:R-:W-:Y:S02]  /*2430*/  @!P0 IMAD.IADD R6, R6, 0x1, -R3.reuse ;  /* 0x0000000106068824 */ /* 0x100fe400078e0a03 */
[----:B------:R-:W-:Y:S01]  /*2440*/  @!P0 IMAD R3, R2, R19, R3 ;  /* 0x0000001302038224 */ /* 0x000fe200078e0203 */
[----:B------:R-:W-:Y:S01]  /*2450*/  IADD3 R2, PT, PT, -R7, RZ, RZ ;  /* 0x000000ff07027210 */ /* 0x000fe20007ffe1ff */
[----:B------:R-:W-:Y:S02]  /*2460*/  @!P0 IMAD R5, R72, R6, R7 ;  /* 0x0000000648058224 */ /* 0x000fe400078e0207 */
[----:B------:R-:W-:Y:S02]  /*2470*/  @!P0 IMAD.MOV.U32 R7, RZ, RZ, R3 ;  /* 0x000000ffff078224 */ /* 0x000fe400078e0003 */
[----:B------:R-:W-:Y:S02]  /*2480*/  IMAD R2, R18, R2, R11 ;  /* 0x0000000212027224 */ /* 0x000fe400078e020b */
[----:B------:R-:W-:-:S02]  /*2490*/  IMAD R8, R5, R4, R8 ;  /* 0x0000000405087224 */ /* 0x000fc400078e0208 */
[----:B------:R-:W-:Y:S02]  /*24a0*/  IMAD R11, R7, R18, R2 ;  /* 0x00000012070b7224 */ /* 0x000fe400078e0202 */
.L_x_34:
[----:B------:R-:W1:Y:S02]  /*24b0*/  LDCU UR8, c[0x0][0xb30] ;  /* 0x00016600ff0877ac */ /* 0x000e640008000800 */
[----:B-1----:R-:W-:-:S09]  /*24c0*/  UISETP.NE.AND UP0, UPT, UR8, 0x1, UPT ;  /* 0x000000010800788c */ /* 0x002fd2000bf05270 */
[----:B------:R-:W-:Y:S05]  /*24d0*/  BRA.U UP0, `(.L_x_35) ;  /* 0x0000000100407547 */ /* 0x000fea000b800000 */
[----:B------:R-:W1:Y:S08]  /*24e0*/  LDC.64 R4, c[0x0][0xb10] ;  /* 0x0002c400ff047b82 */ /* 0x000e700000000a00 */
[----:B------:R-:W2:Y:S08]  /*24f0*/  LDC.64 R2, c[0x0][0xb18] ;  /* 0x0002c600ff027b82 */ /* 0x000eb00000000a00 */
[----:B------:R-:W3:Y:S08]  /*2500*/  LDC R6, c[0x0][0xb20] ;  /* 0x0002c800ff067b82 */ /* 0x000ef00000000800 */
[----:B------:R-:W4:Y:S01]  /*2510*/  LDC R16, c[0x0][0xb0c] ;  /* 0x0002c300ff107b82 */ /* 0x000f220000000800 */
[----:B-1----:R-:W-:-:S05]  /*2520*/  IMAD.HI.U32 R4, R11, R4, RZ ;  /* 0x000000040b047227 */ /* 0x002fca00078e00ff */
[----:B------:R-:W-:Y:S01]  /*2530*/  SHF.R.U32.HI R4, RZ, R5, R4 ;  /* 0x00000005ff047219 */ /* 0x000fe20000011604 */
[----:B--2---:R-:W-:Y:S01]  /*2540*/  IMAD.HI.U32 R3, R8, R3, RZ ;  /* 0x0000000308037227 */ /* 0x004fe200078e00ff */
[----:B------:R-:W-:-:S04]  /*2550*/  ISETP.NE.AND P0, PT, R2, 0x1, PT ;  /* 0x000000010200780c */ /* 0x000fc80003f05270 */
[----:B---3--:R-:W-:-:S04]  /*2560*/  SHF.R.U32.HI R3, RZ, R6, R3 ;  /* 0x00000006ff037219 */ /* 0x008fc80000011603 */
[----:B------:R-:W-:Y:S02]  /*2570*/  SEL R3, R8, R3, !P0 ;  /* 0x0000000308037207 */ /* 0x000fe40004000000 */
[----:B----4-:R-:W-:-:S04]  /*2580*/  ISETP.NE.AND P1, PT, R16, 0x1, PT ;  /* 0x000000011000780c */ /* 0x010fc80003f25270 */
[----:B------:R-:W-:-:S05]  /*2590*/  SEL R4, R11, R4, !P1 ;  /* 0x000000040b047207 */ /* 0x000fca0004800000 */
[----:B------:R-:W-:Y:S02]  /*25a0*/  IMAD.IADD R5, R3, 0x1, -R4 ;  /* 0x0000000103057824 */ /* 0x000fe400078e0a04 */
[----:B------:R-:W-:Y:S02]  /*25b0*/  IMAD.IADD R3, R4, 0x1, -R3 ;  /* 0x0000000104037824 */ /* 0x000fe400078e0a03 */
[----:B------:R-:W-:Y:S02]  /*25c0*/  IMAD R11, R5, R16, R11 ;  /* 0x00000010050b7224 */ /* 0x000fe400078e020b */
[----:B------:R-:W-:-:S07]  /*25d0*/  IMAD R8, R3, R2, R8 ;  /* 0x0000000203087224 */ /* 0x000fce00078e0208 */
.L_x_35:
[----:B------:R-:W-:Y:S01]  /*25e0*/  VIADD R14, R14, 0x1 ;  /* 0x000000010e0e7836 */ /* 0x000fe20000000000 */
[----:B------:R-:W-:Y:S01]  /*25f0*/  PLOP3.LUT P1, PT, PT, PT, PT, 0x80, 0x8 ;  /* 0x000000000008781c */ /* 0x000fe20003f2f070 */
[----:B------:R-:W-:Y:S02]  /*2600*/  IMAD.IADD R165, R11, 0x1, R154 ;  /* 0x000000010ba57824 */ /* 0x000fe400078e029a */
[----:B------:R-:W-:Y:S01]  /*2610*/  IMAD.IADD R155, R8, 0x1, R143 ;  /* 0x00000001089b7824 */ /* 0x000fe200078e028f */
[----:B------:R-:W-:-:S04]  /*2620*/  ISETP.NE.AND P0, PT, R14, 0x2, PT ;  /* 0x000000020e00780c */ /* 0x000fc80003f05270 */
[----:B------:R-:W-:Y:S02]  /*2630*/  SEL R2, RZ, 0x1, P0 ;  /* 0x00000001ff027807 */ /* 0x000fe40000000000 */
[----:B------:R-:W-:Y:S02]  /*2640*/  SEL R14, R14, RZ, P0 ;  /* 0x000000ff0e0e7207 */ /* 0x000fe40000000000 */
[----:B------:R-:W-:Y:S01]  /*2650*/  LOP3.LUT R13, R13, R2, RZ, 0x3c, !PT ;  /* 0x000000020d0d7212 */ /* 0x000fe200078e3cff */
[----:B------:R-:W-:Y:S06]  /*2660*/  @P2 BRA `(.L_x_36) ;  /* 0xfffffff000982947 */ /* 0x000fec000383ffff */
[----:B------:R-:W-:Y:S01]  /*2670*/  UIADD3 UR4, UPT, UPT, UR4, 0x110, URZ ;  /* 0x0000011004047890 */ /* 0x000fe2000fffe0ff */
[----:B------:R-:W-:-:S03]  /*2680*/  SHF.L.U32 R3, R15, 0x1f, RZ ;  /* 0x0000001f0f037819 */ /* 0x000fc600000006ff */
[----:B------:R-:W-:-:S09]  /*2690*/  ULEA UR5, UR6, UR4, 0x3 ;  /* 0x0000000406057291 */ /* 0x000fd2000f8e18ff */
[----:B------:R-:W1:Y:S02]  /*26a0*/  SYNCS.PHASECHK.TRANS64.TRYWAIT P0, [UR5], R3 ;  /* 0x00000003ff0075a7 */ /* 0x000e640008001105 */
[----:B-1----:R-:W-:Y:S05]  /*26b0*/  @!P0 BRA `(.L_x_37) ;  /* 0x0000005400d88947 */ /* 0x002fea0003800000 */
.L_x_131:
[----:B------:R-:W-:-:S04]  /*26c0*/  UIADD3 UR6, UPT, UPT, UR6, 0x1, URZ ;  /* 0x0000000106067890 */ /* 0x000fc8000fffe0ff */
[----:B------:R-:W-:-:S04]  /*26d0*/  UISETP.NE.AND UP0, UPT, UR6, 0x22, UPT ;  /* 0x000000220600788c */ /* 0x000fc8000bf05270 */
[----:B------:R-:W-:Y:S02]  /*26e0*/  USEL UR7, URZ, 0x1, UP0 ;  /* 0x00000001ff077887 */ /* 0x000fe40008000000 */
[----:B------:R-:W-:-:S04]  /*26f0*/  USEL UR6, UR6, URZ, UP0 ;  /* 0x000000ff06067287 */ /* 0x000fc80008000000 */
[----:B------:R-:W-:Y:S01]  /*2700*/  ULEA UR5, UR6, UR4, 0x3 ;  /* 0x0000000406057291 */ /* 0x000fe2000f8e18ff */
[----:B------:R-:W-:-:S04]  /*2710*/  LOP3.LUT R2, R15, UR7, RZ, 0x3c, !PT ;  /* 0x000000070f027c12 */ /* 0x000fc8000f8e3cff */
[----:B-1----:R-:W-:-:S04]  /*2720*/  SHF.L.U32 R3, R2, 0x1f, RZ ;  /* 0x0000001f02037819 */ /* 0x002fc800000006ff */
[----:B------:R-:W1:Y:S02]  /*2730*/  SYNCS.PHASECHK.TRANS64.TRYWAIT P0, [UR5], R3 ;  /* 0x00000003ff0075a7 */ /* 0x000e640008001105 */
[----:B-1----:R-:W-:Y:S05]  /*2740*/  @!P0 BRA `(.L_x_38) ;  /* 0x0000005400cc8947 */ /* 0x002fea0003800000 */
.L_x_133:
        /* <DEDUP_REMOVED lines=9> */
.L_x_135:
        /* <DEDUP_REMOVED lines=9> */
.L_x_137:
        /* <DEDUP_REMOVED lines=9> */
.L_x_139:
        /* <DEDUP_REMOVED lines=9> */
.L_x_141:
        /* <DEDUP_REMOVED lines=9> */
.L_x_143:
        /* <DEDUP_REMOVED lines=9> */
.L_x_145:
        /* <DEDUP_REMOVED lines=9> */
.L_x_147:
        /* <DEDUP_REMOVED lines=9> */
.L_x_149:
        /* <DEDUP_REMOVED lines=9> */
.L_x_151:
        /* <DEDUP_REMOVED lines=9> */
.L_x_153:
        /* <DEDUP_REMOVED lines=9> */
.L_x_155:
        /* <DEDUP_REMOVED lines=9> */
.L_x_157:
        /* <DEDUP_REMOVED lines=9> */
.L_x_159:
        /* <DEDUP_REMOVED lines=9> */
.L_x_161:
        /* <DEDUP_REMOVED lines=9> */
.L_x_163:
        /* <DEDUP_REMOVED lines=9> */
.L_x_165:
        /* <DEDUP_REMOVED lines=9> */
.L_x_167:
        /* <DEDUP_REMOVED lines=9> */
.L_x_169:
        /* <DEDUP_REMOVED lines=9> */
.L_x_171:
        /* <DEDUP_REMOVED lines=9> */
.L_x_173:
        /* <DEDUP_REMOVED lines=9> */
.L_x_175:
        /* <DEDUP_REMOVED lines=9> */
.L_x_177:
        /* <DEDUP_REMOVED lines=9> */
.L_x_179:
        /* <DEDUP_REMOVED lines=9> */
.L_x_181:
        /* <DEDUP_REMOVED lines=9> */
.L_x_183:
        /* <DEDUP_REMOVED lines=9> */
.L_x_185:
        /* <DEDUP_REMOVED lines=9> */
.L_x_187:
        /* <DEDUP_REMOVED lines=9> */
.L_x_189:
        /* <DEDUP_REMOVED lines=9> */
.L_x_191:
        /* <DEDUP_REMOVED lines=9> */
.L_x_193:
        /* <DEDUP_REMOVED lines=9> */
.L_x_195:
[----:B------:R-:W-:-:S04]  /*38c0*/  UIADD3 UR6, UPT, UPT, UR6, 0x1, URZ ;  /* 0x0000000106067890 */ /* 0x000fc8000fffe0ff */
[----:B------:R-:W-:-:S04]  /*38d0*/  UISETP.NE.AND UP0, UPT, UR6, 0x22, UPT ;  /* 0x000000220600788c */ /* 0x000fc8000bf05270 */
[----:B------:R-:W-:Y:S02]  /*38e0*/  USEL UR5, URZ, 0x1, UP0 ;  /* 0x00000001ff057887 */ /* 0x000fe40008000000 */
[----:B------:R-:W-:-:S04]  /*38f0*/  USEL UR6, UR6, URZ, UP0 ;  /* 0x000000ff06067287 */ /* 0x000fc80008000000 */
[----:B------:R-:W-:Y:S01]  /*3900*/  ULEA UR6, UR6, UR4, 0x3 ;  /* 0x0000000406067291 */ /* 0x000fe2000f8e18ff */
[----:B-1----:R-:W-:-:S04]  /*3910*/  LOP3.LUT R3, R2, UR5, RZ, 0x3c, !PT ;  /* 0x0000000502037c12 */ /* 0x002fc8000f8e3cff */
[----:B------:R-:W-:Y:S01]  /*3920*/  SHF.L.U32 R3, R3, 0x1f, RZ ;  /* 0x0000001f03037819 */ /* 0x000fe200000006ff */
[----:B----4-:R-:W-:-:S07]  /*3930*/  IMAD.U32 R0, RZ, RZ, UR6 ;  /* 0x00000006ff007e24 */ /* 0x010fce000f8e00ff */
.L_x_70:
[----:B-1----:R1:W2:Y:S02]  /*3940*/  SYNCS.PHASECHK.TRANS64.TRYWAIT P0, [R0+URZ], R3 ;  /* 0x00000003000075a7 */ /* 0x0022a400080011ff */
[----:B--2---:R-:W-:Y:S05]  /*3950*/  @!P0 NANOSLEEP.SYNCS 0x989680 ;  /* 0x009896800000895d */ /* 0x004fea0003900000 */
[----:B------:R-:W2:Y:S02]  /*3960*/  @!P0 SYNCS.PHASECHK.TRANS64 P0, [R0+URZ], R3 ;  /* 0x00000003000085a7 */ /* 0x000ea400080010ff */
[----:B--2---:R-:W-:Y:S05]  /*3970*/  @P0 EXIT ;  /* 0x000000000000094d */ /* 0x004fea0003800000 */
[----:B------:R-:W-:Y:S05]  /*3980*/  BRA `(.L_x_70) ;  /* 0xfffffffc00ec7947 */ /* 0x000fea000383ffff */
.L_x_18:
[----:B------:R-:W-:-:S04]  /*3990*/  UISETP.NE.AND UP1, UPT, UR37, URZ, UPT ;  /* 0x000000ff2500728c */ /* 0x000fc8000bf25270 */
[----:B------:R-:W-:-:S09]  /*39a0*/  UISETP.NE.OR UP1, UPT, UR8, 0x1, UP1 ;  /* 0x000000010800788c */ /* 0x000fd20008f25670 */
[----:B------:R-:W-:Y:S05]  /*39b0*/  BRA.U UP1, `(.L_x_71) ;  /* 0x0000000501487547 */ /* 0x000fea000b800000 */
[----:B------:R-:W-:Y:S01]  /*39c0*/  ISETP.NE.AND P2, PT, R2, RZ, PT ;  /* 0x000000ff0200720c */ /* 0x000fe20003f45270 */
[----:B------:R-:W-:Y:S01]  /*39d0*/  IMAD.MOV.U32 R12, RZ, RZ, 0x1 ;  /* 0x00000001ff0c7424 */ /* 0x000fe200078e00ff */
[----:B------:R-:W-:Y:S02]  /*39e0*/  CS2R R10, SRZ ;  /* 0x00000000000a7805 */ /* 0x000fe4000001ff00 */
[----:B------:R-:W-:Y:S01]  /*39f0*/  CS2R R8, SRZ ;  /* 0x0000000000087805 */ /* 0x000fe2000001ff00 */
[----:B------:R-:W-:Y:S01]  /*3a00*/  UMOV UR4, 0x400 ;  /* 0x0000040000047882 */ /* 0x000fe20000000000 */
[----:B------:R-:W-:Y:S01]  /*3a10*/  UMOV UR6, URZ ;  /* 0x000000ff00067c82 */ /* 0x000fe20008000000 */
[----:B------:R-:W-:-:S12]  /*3a20*/  ULEA UR37, UR37, UR4, 0x18 ;  /* 0x0000000425257291 */ /* 0x000fd8000f8ec0ff */
.L_x_75:
[----:B------:R-:W-:Y:S02]  /*3a30*/  LEA R0, R8, UR37, 0x3 ;  /* 0x0000002508007c11 */ /* 0x000fe4000f8e18ff */
[----:B------:R-:W-:-:S03]  /*3a40*/  SHF.L.U32 R5, R9, 0x1f, RZ ;  /* 0x0000001f09057819 */ /* 0x000fc600000006ff */
[----:B------:R-:W-:Y:S01]  /*3a50*/  VIADD R4, R0, 0x2b0 ;  /* 0x000002b000047836 */ /* 0x000fe20000000000 */
[----:B------:R-:W1:Y:S02]  /*3a60*/  SYNCS.PHASECHK.TRANS64.TRYWAIT P0, [R0+URZ+0x2a0], R5 ;  /* 0x0002a005000075a7 */ /* 0x000e6400080011ff */
[----:B-1----:R-:W-:Y:S05]  /*3a70*/  @!P0 BRA `(.L_x_72) ;  /* 0x0000005000008947 */ /* 0x002fea0003800000 */
.L_x_196:
[----:B------:R-:W-:Y:S01]  /*3a80*/  ULEA UR5, UR6, UR37, 0x3 ;  /* 0x0000002506057291 */ /* 0x000fe2000f8e18ff */
[----:B------:R-:W-:Y:S02]  /*3a90*/  PRMT R4, RZ, 0x654, R4 ;  /* 0x00000654ff047816 */ /* 0x000fe40000000004 */
[----:B-1----:R-:W-:Y:S01]  /*3aa0*/  SHF.L.U32 R5, R12, 0x1f, RZ ;  /* 0x0000001f0c057819 */ /* 0x002fe200000006ff */
[----:B------:R-:W-:Y:S01]  /*3ab0*/  UIADD3 UR4, UPT, UPT, UR5, 0x240, URZ ;  /* 0x0000024005047890 */ /* 0x000fe2000fffe0ff */
[----:B------:R1:W-:Y:S05]  /*3ac0*/  SYNCS.ARRIVE.TRANS64.RED.A1T0 RZ, [R4+URZ], RZ ;  /* 0x000000ff04ff79a7 */ /* 0x0003ea00081004ff */
[----:B------:R-:W-:Y:S01]  /*3ad0*/  IMAD.U32 R7, RZ, RZ, UR4 ;  /* 0x00000004ff077e24 */ /* 0x000fe2000f8e00ff */
[----:B------:R-:W2:Y:S04]  /*3ae0*/  SYNCS.PHASECHK.TRANS64.TRYWAIT P0, [UR5+0x250], R5 ;  /* 0x00025005ff0075a7 */ /* 0x000ea80008001105 */
[----:B------:R-:W-:Y:S01]  /*3af0*/  PRMT R6, R2, 0x654, R7 ;  /* 0x0000065402067816 */ /* 0x000fe20000000007 */
[----:B-1----:R-:W-:Y:S01]  /*3b00*/  @!P2 IMAD.MOV.U32 R4, RZ, RZ, 0x10 ;  /* 0x00000010ff04a424 */ /* 0x002fe200078e00ff */
[----:B--2---:R-:W-:Y:S06]  /*3b10*/  @!P0 BRA `(.L_x_73) ;  /* 0x0000004c00ec8947 */ /* 0x004fec0003800000 */
.L_x_198:
[----:B------:R-:W-:Y:S01]  /*3b20*/  ULEA UR4, UR6, UR37, 0x4 ;  /* 0x0000002506047291 */ /* 0x000fe2000f8e20ff */
[----:B------:R-:W-:Y:S01]  /*3b30*/  SEL R3, R6, R3, !P2 ;  /* 0x0000000306037207 */ /* 0x000fe20005000000 */
[----:B------:R-:W-:Y:S01]  /*3b40*/  UIADD3 UR5, UPT, UPT, UR5, 0x240, URZ ;  /* 0x0000024005057890 */ /* 0x000fe2000fffe0ff */
[----:B-1----:R-:W-:Y:S01]  /*3b50*/  LEA R0, R11, UR37, 0x3 ;  /* 0x000000250b007c11 */ /* 0x002fe2000f8e18ff */
[----:B------:R-:W-:Y:S01]  /*3b60*/  UIADD3 UR4, UPT, UPT, UR4, 0x2d0, URZ ;  /* 0x000002d004047890 */ /* 0x000fe2000fffe0ff */
[----:B------:R-:W-:Y:S01]  /*3b70*/  SHF.L.U32 R5, R10, 0x1f, RZ ;  /* 0x0000001f0a057819 */ /* 0x000fe200000006ff */
[----:B------:R1:W-:Y:S01]  /*3b80*/  @!P2 SYNCS.ARRIVE.TRANS64.RED RZ, [R3+URZ], R4 ;  /* 0x0000000403ffa9a7 */ /* 0x0003e200080004ff */
[----:B------:R-:W-:Y:S01]  /*3b90*/  UIADD3 UR6, UPT, UPT, UR6, 0x1, URZ ;  /* 0x0000000106067890 */ /* 0x000fe2000fffe0ff */
[----:B------:R-:W-:-:S03]  /*3ba0*/  VIADD R8, R8, 0x1 ;  /* 0x0000000108087836 */ /* 0x000fc60000000000 */
[----:B------:R-:W-:Y:S02]  /*3bb0*/  UISETP.NE.AND UP0, UPT, UR6, 0x2, UPT ;  /* 0x000000020600788c */ /* 0x000fe4000bf05270 */
[----:B------:R-:W-:Y:S06]  /*3bc0*/  UGETNEXTWORKID.BROADCAST [UR4], [UR5] ;  /* 0x00000000040073ca */ /* 0x000fec0008000100 */
[----:B------:R-:W-:Y:S01]  /*3bd0*/  USEL UR4, URZ, 0x1, UP0 ;  /* 0x00000001ff047887 */ /* 0x000fe20008000000 */
[----:B------:R-:W-:Y:S01]  /*3be0*/  ISETP.NE.AND P0, PT, R8, 0x2, PT ;  /* 0x000000020800780c */ /* 0x000fe20003f05270 */
[----:B------:R-:W-:Y:S01]  /*3bf0*/  USEL UR6, UR6, URZ, UP0 ;  /* 0x000000ff06067287 */ /* 0x000fe20008000000 */
[----:B------:R-:W2:Y:S03]  /*3c00*/  SYNCS.PHASECHK.TRANS64.TRYWAIT P1, [R0+URZ+0x240], R5 ;  /* 0x00024005000075a7 */ /* 0x000ea600080211ff */
[----:B------:R-:W-:Y:S01]  /*3c10*/  LOP3.LUT R12, R12, UR4, RZ, 0x3c, !PT ;  /* 0x000000040c0c7c12 */ /* 0x000fe2000f8e3cff */
[----:B-12---:R-:W-:Y:S07]  /*3c20*/  @!P1 BRA `(.L_x_74) ;  /* 0x0000004c00c09947 */ /* 0x006fee0003800000 */
.L_x_199:
[C---:B------:R-:W-:Y:S01]  /*3c30*/  LEA R4, R11.reuse, UR37, 0x4 ;  /* 0x000000250b047c11 */ /* 0x040fe2000f8e20ff */
[----:B-1----:R-:W-:Y:S01]  /*3c40*/  VIADD R0, R0, 0x250 ;  /* 0x0000025000007836 */ /* 0x002fe20000000000 */
[----:B------:R-:W-:Y:S01]  /*3c50*/  SEL R8, R8, RZ, P0 ;  /* 0x000000ff08087207 */ /* 0x000fe20000000000 */
[----:B------:R-:W-:-:S03]  /*3c60*/  VIADD R11, R11, 0x1 ;  /* 0x000000010b0b7836 */ /* 0x000fc60000000000 */
[----:B------:R-:W1:Y:S01]  /*3c70*/  LDS.128 R4, [R4+0x2d0] ;  /* 0x0002d00004047984 */ /* 0x000e620000000c00 */
[----:B------:R-:W-:Y:S02]  /*3c80*/  PRMT R0, RZ, 0x654, R0 ;  /* 0x00000654ff007816 */ /* 0x000fe40000000000 */
[C---:B------:R-:W-:Y:S01]  /*3c90*/  ISETP.NE.AND P1, PT, R11.reuse, 0x2, PT ;  /* 0x000000020b00780c */ /* 0x040fe20003f25270 */
[----:B------:R-:W-:Y:S01]  /*3ca0*/  @!PT LDS RZ, [RZ] ;  /* 0x00000000fffff984 */ /* 0x000fe20000000800 */
[----:B------:R-:W-:Y:S01]  /*3cb0*/  @!PT LDS RZ, [RZ] ;  /* 0x00000000fffff984 */ /* 0x000fe20000000800 */
[----:B------:R-:W-:Y:S01]  /*3cc0*/  @!PT LDS RZ, [RZ] ;  /* 0x00000000fffff984 */ /* 0x000fe20000000800 */
[----:B------:R-:W-:Y:S01]  /*3cd0*/  @!PT LDS RZ, [RZ] ;  /* 0x00000000fffff984 */ /* 0x000fe20000000800 */
[----:B------:R2:W-:Y:S06]  /*3ce0*/  MEMBAR.ALL.CTA ;  /* 0x0000000000007992 */ /* 0x0005ec0000008000 */
[----:B--2---:R-:W2:Y:S01]  /*3cf0*/  FENCE.VIEW.ASYNC.S ;  /* 0x00000000000073c6 */ /* 0x004ea20000000000 */
[----:B------:R-:W-:Y:S01]  /*3d00*/  SEL R11, R11, RZ, P1 ;  /* 0x000000ff0b0b7207 */ /* 0x000fe20000800000 */
[----:B--2---:R2:W-:Y:S01]  /*3d10*/  SYNCS.ARRIVE.TRANS64.RED.A1T0 RZ, [R0+URZ], RZ ;  /* 0x000000ff00ff79a7 */ /* 0x0045e200081004ff */
[----:B-1----:R-:W-:-:S02]  /*3d20*/  LOP3.LUT P3, RZ, R6, 0x1, RZ, 0xc0, !PT ;  /* 0x0000000106ff7812 */ /* 0x002fc4000786c0ff */
[----:B------:R-:W-:-:S04]  /*3d30*/  SEL R5, RZ, 0x1, P1 ;  /* 0x00000001ff057807 */ /* 0x000fc80000800000 */
[----:B------:R-:W-:Y:S02]  /*3d40*/  LOP3.LUT R10, R10, R5, RZ, 0x3c, !PT ;  /* 0x000000050a0a7212 */ /* 0x000fe400078e3cff */
[----:B--2---:R-:W-:-:S04]  /*3d50*/  SEL R0, RZ, 0x1, P0 ;  /* 0x00000001ff007807 */ /* 0x004fc80000000000 */
[----:B------:R-:W-:Y:S01]  /*3d60*/  LOP3.LUT R9, R9, R0, RZ, 0x3c, !PT ;  /* 0x0000000009097212 */ /* 0x000fe200078e3cff */
[----:B------:R-:W-:Y:S06]  /*3d70*/  @P3 BRA `(.L_x_75) ;  /* 0xfffffffc002c3947 */ /* 0x000fec000383ffff */
[----:B------:R-:W-:Y:S01]  /*3d80*/  ULEA UR5, UR6, UR37, 0x3 ;  /* 0x0000002506057291 */ /* 0x000fe2000f8e18ff */
[----:B------:R-:W-:-:S08]  /*3d90*/  SHF.L.U32 R3, R12, 0x1f, RZ ;  /* 0x0000001f0c037819 */ /* 0x000fd000000006ff */
[----:B------:R-:W1:Y:S02]  /*3da0*/  SYNCS.PHASECHK.TRANS64 P0, [UR5+0x250], R3 ;  /* 0x00025003ff0075a7 */ /* 0x000e640008001005 */
[----:B-1----:R-:W-:Y:S05]  /*3db0*/  @P0 BRA `(.L_x_76) ;  /* 0x0000000000080947 */ /* 0x002fea0003800000 */
[----:B------:R-:W1:Y:S02]  /*3dc0*/  SYNCS.PHASECHK.TRANS64.TRYWAIT P0, [UR5+0x250], R3 ;  /* 0x00025003ff0075a7 */ /* 0x000e640008001105 */
[----:B-1----:R-:W-:Y:S05]  /*3dd0*/  @!P0 BRA `(.L_x_77) ;  /* 0x0000004c00688947 */ /* 0x002fea0003800000 */
.L_x_76:
[----:B------:R-:W-:-:S04]  /*3de0*/  UIADD3 UR4, UPT, UPT, UR6, 0x1, URZ ;  /* 0x0000000106047890 */ /* 0x000fc8000fffe0ff */
[----:B------:R-:W-:-:S04]  /*3df0*/  UISETP.NE.AND UP0, UPT, UR4, 0x2, UPT ;  /* 0x000000020400788c */ /* 0x000fc8000bf05270 */
[----:B------:R-:W-:Y:S02]  /*3e00*/  USEL UR7, URZ, 0x1, UP0 ;  /* 0x00000001ff077887 */ /* 0x000fe40008000000 */
[----:B------:R-:W-:-:S04]  /*3e10*/  USEL UR4, UR4, URZ, UP0 ;  /* 0x000000ff04047287 */ /* 0x000fc80008000000 */
[----:B------:R-:W-:Y:S01]  /*3e20*/  ULEA UR4, UR4, UR37, 0x3 ;  /* 0x0000002504047291 */ /* 0x000fe2000f8e18ff */
[----:B-1----:R-:W-:-:S04]  /*3e30*/  LOP3.LUT R3, R12, UR7, RZ, 0x3c, !PT ;  /* 0x000000070c037c12 */ /* 0x002fc8000f8e3cff */
[----:B------:R-:W-:-:S04]  /*3e40*/  SHF.L.U32 R0, R3, 0x1f, RZ ;  /* 0x0000001f03007819 */ /* 0x000fc800000006ff */
[----:B------:R-:W1:Y:S02]  /*3e50*/  SYNCS.PHASECHK.TRANS64 P0, [UR4+0x250], R0 ;  /* 0x00025000ff0075a7 */ /* 0x000e640008001004 */
[----:B-1----:R-:W-:Y:S05]  /*3e60*/  @P0 EXIT ;  /* 0x000000000000094d */ /* 0x002fea0003800000 */
[----:B------:R-:W-:Y:S02]  /*3e70*/  SHF.L.U32 R3, R3, 0x1f, RZ ;  /* 0x0000001f03037819 */ /* 0x000fe400000006ff */
[----:B------:R-:W-:-:S07]  /*3e80*/  MOV R0, UR4 ;  /* 0x0000000400007c02 */ /* 0x000fce0008000f00 */
.L_x_78:
[----:B-1----:R1:W2:Y:S02]  /*3e90*/  SYNCS.PHASECHK.TRANS64.TRYWAIT P0, [R0+URZ+0x250], R3 ;  /* 0x00025003000075a7 */ /* 0x0022a400080011ff */
[----:B--2---:R-:W-:Y:S05]  /*3ea0*/  @!P0 NANOSLEEP.SYNCS 0x989680 ;  /* 0x009896800000895d */ /* 0x004fea0003900000 */
[----:B------:R-:W2:Y:S02]  /*3eb0*/  @!P0 SYNCS.PHASECHK.TRANS64 P0, [R0+URZ+0x250], R3 ;  /* 0x00025003000085a7 */ /* 0x000ea400080010ff */
[----:B--2---:R-:W-:Y:S05]  /*3ec0*/  @P0 EXIT ;  /* 0x000000000000094d */ /* 0x004fea0003800000 */
[----:B------:R-:W-:Y:S05]  /*3ed0*/  BRA `(.L_x_78) ;  /* 0xfffffffc00ec7947 */ /* 0x000fea000383ffff */
.L_x_71:
[----:B------:R-:W-:-:S09]  /*3ee0*/  UISETP.NE.AND UP1, UPT, UR8, URZ, UPT ;  /* 0x000000ff0800728c */ /* 0x000fd2000bf25270 */
[----:B------:R-:W-:Y:S05]  /*3ef0*/  BRA.U UP1, `(.L_x_79) ;  /* 0x0000000d01607547 */ /* 0x000fea000b800000 */
[----:B------:R-:W-:Y:S01]  /*3f00*/  UMOV UR4, 0x40 ;  /* 0x0000004000047882 */ /* 0x000fe20000000000 */
[----:B------:R-:W-:Y:S01]  /*3f10*/  NOP ;  /* 0x0000000000007918 */ /* 0x000fe20000000000 */
[----:B------:R-:W-:Y:S01]  /*3f20*/  ULEA UR4, UR37, UR4, 0x18 ;  /* 0x0000000425047291 */ /* 0x000fe2000f8ec0ff */
[----:B------:R-:W-:Y:S02]  /*3f30*/  UMOV UR5, 0x400 ;  /* 0x0000040000057882 */ /* 0x000fe40000000000 */
[----:B------:R-:W-:-:S06]  /*3f40*/  ULEA UR37, UR37, UR5, 0x18 ;  /* 0x0000000525257291 */ /* 0x000fcc000f8ec0ff */
[----:B------:R-:W1:Y:S02]  /*3f50*/  LDS.U8 R0, [UR4+0x1c] ;  /* 0x00001c04ff007984 */ /* 0x000e640008000000 */
[----:B-1----:R-:W-:-:S13]  /*3f60*/  ISETP.NE.AND P0, PT, R0, RZ, PT ;  /* 0x000000ff0000720c */ /* 0x002fda0003f05270 */
[----:B------:R-:W-:Y:S05]  /*3f70*/  @P0 BRA `(.L_x_80) ;  /* 0x0000000000580947 */ /* 0x000fea0003800000 */
[----:B------:R-:W-:-:S13]  /*3f80*/  ELECT P0, URZ, PT ;  /* 0x0000000000ff782f */ /* 0x000fda0003800000 */
[----:B------:R-:W-:Y:S05]  /*3f90*/  @!P0 BRA `(.L_x_81) ;  /* 0x0000000000608947 */ /* 0x000fea0003800000 */
[----:B------:R-:W-:Y:S01]  /*3fa0*/  UMOV UR5, 0x10 ;  /* 0x0000001000057882 */ /* 0x000fe20000000000 */
[----:B------:R-:W-:Y:S01]  /*3fb0*/  HFMA2 R0, -RZ, RZ, 0, 5.9604644775390625e-08 ;  /* 0x00000001ff007431 */ /* 0x000fe200000001ff */
[----:B------:R-:W-:-:S03]  /*3fc0*/  MOV R2, 0xffff ;  /* 0x0000ffff00027802 */ /* 0x000fc60000000f00 */
[----:B------:R-:W-:Y:S04]  /*3fd0*/  DEPBAR.LE SB1, 0x36 ;  /* 0x00009d800000791a */ /* 0x000fe80000000000 */
[----:B------:R-:W1:Y:S02]  /*3fe0*/  UTCATOMSWS.FIND_AND_SET.ALIGN UP0, UR5, UR5 ;  /* 0x00000005000575e3 */ /* 0x000e640008000800 */
[----:B-1----:R-:W-:Y:S01]  /*3ff0*/  MOV R3, UR5 ;  /* 0x0000000500037c02 */ /* 0x002fe20008000f00 */
[----:B------:R-:W-:Y:S06]  /*4000*/  BRA.U UP0, `(.L_x_82) ;  /* 0x0000000100187547 */ /* 0x000fec000b800000 */
.L_x_83:
[----:B------:R-:W-:Y:S05]  /*4010*/  NANOSLEEP 0x64 ;  /* 0x000000640000795d */ /* 0x000fea0003800000 */
[----:B------:R-:W-:-:S05]  /*4020*/  UMOV UR5, 0x10 ;  /* 0x0000001000057882 */ /* 0x000fca0000000000 */
[----:B------:R-:W-:Y:S04]  /*4030*/  DEPBAR.LE SB1, 0x36 ;  /* 0x00009d800000791a */ /* 0x000fe80000000000 */
[----:B------:R-:W1:Y:S02]  /*4040*/  UTCATOMSWS.FIND_AND_SET.ALIGN UP0, UR5, UR5 ;  /* 0x00000005000575e3 */ /* 0x000e640008000800 */
[----:B-1----:R-:W-:Y:S01]  /*4050*/  MOV R3, UR5 ;  /* 0x0000000500037c02 */ /* 0x002fe20008000f00 */
[----:B------:R-:W-:Y:S05]  /*4060*/  BRA.U !UP0, `(.L_x_83) ;  /* 0xfffffffd08e87547 */ /* 0x000fea000b83ffff */
.L_x_82:
[-C--:B------:R-:W-:Y:S02]  /*4070*/  SHF.L.U32 R2, R2, R3.reuse, RZ ;  /* 0x0000000302027219 */ /* 0x080fe400000006ff */
[----:B------:R-:W-:Y:S01]  /*4080*/  SHF.L.U32 R0, R0, R3, RZ ;  /* 0x0000000300007219 */ /* 0x000fe200000006ff */
[----:B------:R-:W-:Y:S02]  /*4090*/  IMAD.SHL.U32 R3, R3, 0x20, RZ ;  /* 0x0000002003037824 */ /* 0x000fe400078e00ff */
[----:B------:R1:W-:Y:S04]  /*40a0*/  ATOMS.OR RZ, [UR4+0x14], R2 ;  /* 0x00001402ffff798c */ /* 0x0003e8000b000004 */
[----:B------:R1:W-:Y:S04]  /*40b0*/  ATOMS.OR RZ, [UR4+0x18], R0 ;  /* 0x00001800ffff798c */ /* 0x0003e8000b000004 */
[----:B------:R1:W-:Y:S01]  /*40c0*/  STS [UR37+0x2f0], R3 ;  /* 0x0002f003ff007988 */ /* 0x0003e20008000825 */
[----:B------:R-:W-:Y:S05]  /*40d0*/  BRA `(.L_x_81) ;  /* 0x0000000000107947 */ /* 0x000fea0003800000 */
.L_x_80:
[----:B------:R-:W-:Y:S02]  /*40e0*/  MOV R0, 0xffffffff ;  /* 0xffffffff00007802 */ /* 0x000fe40000000f00 */
[----:B------:R-:W-:-:S03]  /*40f0*/  MOV R2, 0x4120 ;  /* 0x0000412000027802 */ /* 0x000fc60000000f00 */
[----:B------:R1:W-:Y:S04]  /*4100*/  STS [UR37+0x2f0], R0 ;  /* 0x0002f000ff007988 */ /* 0x0003e80008000825 */
[----:B-1-3-5:R-:W-:Y:S05]  /*4110*/  CALL.REL.NOINC `($__internal_1_$__cuda_sm10x_tcgen05_guardrail_trap_phase_invalid_during_alloc) ;  /* 0x0000004c00e47944 */ /* 0x02afea0003c00000 */
.L_x_81:
[----:B------:R-:W-:Y:S05]  /*4120*/  WARPSYNC.ALL ;  /* 0x0000000000007948 */ /* 0x000fea0003800000 */
[----:B------:R-:W2:Y:S01]  /*4130*/  S2UR UR6, SR_CgaCtaId ;  /* 0x00000000000679c3 */ /* 0x000ea20000008800 */
[----:B------:R-:W-:Y:S01]  /*4140*/  UMOV UR4, 0x400 ;  /* 0x0000040000047882 */ /* 0x000fe20000000000 */
[----:B------:R-:W-:-:S06]  /*4150*/  NOP ;  /* 0x0000000000007918 */ /* 0x000fcc0000000000 */
[----:B------:R-:W-:Y:S06]  /*4160*/  BAR.ARV 0x6, 0xa0 ;  /* 0x0182800000007b1d */ /* 0x000fec0000002000 */
[----:B------:R-:W4:Y:S01]  /*4170*/  LDCU UR7, c[0x0][0x38c] ;  /* 0x00007180ff0777ac */ /* 0x000f220008000800 */
[----:B------:R-:W-:Y:S01]  /*4180*/  IMAD.MOV.U32 R11, RZ, RZ, 0x1 ;  /* 0x00000001ff0b7424 */ /* 0x000fe200078e00ff */
[----:B------:R-:W-:Y:S01]  /*4190*/  CS2R R8, SRZ ;  /* 0x0000000000087805 */ /* 0x000fe2000001ff00 */
[----:B------:R-:W-:Y:S01]  /*41a0*/  IMAD.MOV.U32 R10, RZ, RZ, RZ ;  /* 0x000000ffff0a7224 */ /* 0x000fe200078e00ff */
[----:B------:R-:W-:Y:S01]  /*41b0*/  UMOV UR18, URZ ;  /* 0x000000ff00127c82 */ /* 0x000fe20008000000 */
[----:B------:R-:W-:Y:S01]  /*41c0*/  UMOV UR17, URZ ;  /* 0x000000ff00117c82 */ /* 0x000fe20008000000 */
[----:B------:R-:W-:Y:S01]  /*41d0*/  UMOV UR20, 0x0 ;  /* 0x0000000000147882 */ /* 0x000fe20000000000 */
[----:B------:R-:W-:Y:S01]  /*41e0*/  UMOV UR21, 0x8100010 ;  /* 0x0810001000157882 */ /* 0x000fe20000000000 */
[----:B--2---:R-:W-:Y:S01]  /*41f0*/  ULEA UR6, UR6, UR4, 0x18 ;  /* 0x0000000406067291 */ /* 0x004fe2000f8ec0ff */
[----:B------:R-:W2:Y:S03]  /*4200*/  LDCU UR4, c[0x0][0x38c] ;  /* 0x00007180ff0477ac */ /* 0x000ea60008000800 */
[----:B------:R-:W-:-:S02]  /*4210*/  UIADD3 UR11, UPT, UPT, UR6, 0x4600, URZ ;  /* 0x00004600060b7890 */ /* 0x000fc4000fffe0ff */
[----:B----4-:R-:W-:-:S03]  /*4220*/  UIADD3 UR7, UPT, UPT, UR7, 0x1f, URZ ;  /* 0x0000001f07077890 */ /* 0x010fc6000fffe0ff */
[----:B-1----:R-:W1:Y:S01]  /*4230*/  LDS R0, [UR6+0x2f0] ;  /* 0x0002f006ff007984 */ /* 0x002e620008000800 */
[----:B------:R-:W-:Y:S02]  /*4240*/  UIADD3 UR12, UPT, UPT, UR6, 0x26600, URZ ;  /* 0x00026600060c7890 */ /* 0x000fe4000fffe0ff */
[----:B------:R-:W-:Y:S02]  /*4250*/  USHF.R.S32.HI UR5, URZ, 0x1f, UR7 ;  /* 0x0000001fff057899 */ /* 0x000fe40008011407 */
[----:B------:R-:W-:Y:S02]  /*4260*/  USHF.R.U32.HI UR11, URZ, 0x4, UR11 ;  /* 0x00000004ff0b7899 */ /* 0x000fe4000801160b */
[----:B------:R-:W-:Y:S02]  /*4270*/  ULEA.HI UR5, UR5, UR7, URZ, 0x5 ;  /* 0x0000000705057291 */ /* 0x000fe4000f8f28ff */
[----:B------:R-:W-:Y:S02]  /*4280*/  USHF.R.U32.HI UR12, URZ, 0x4, UR12 ;  /* 0x00000004ff0c7899 */ /* 0x000fe4000801160c */
[----:B------:R-:W-:-:S02]  /*4290*/  USHF.R.S32.HI UR5, URZ, 0x5, UR5 ;  /* 0x00000005ff057899 */ /* 0x000fc40008011405 */
[----:B------:R-:W-:Y:S02]  /*42a0*/  ULOP3.LUT UR11, UR11, 0x3fff, URZ, 0xc0, !UPT ;  /* 0x00003fff0b0b7892 */ /* 0x000fe4000f8ec0ff */
[----:B------:R-:W-:Y:S02]  /*42b0*/  UISETP.LT.AND UP0, UPT, UR5, 0x1, UPT ;  /* 0x000000010500788c */ /* 0x000fe4000bf01270 */
[----:B------:R-:W-:Y:S02]  /*42c0*/  ULOP3.LUT UR12, UR12, 0x3fff, URZ, 0xc0, !UPT ;  /* 0x00003fff0c0c7892 */ /* 0x000fe4000f8ec0ff */
[----:B------:R-:W-:Y:S02]  /*42d0*/  USEL UR10, UR5, 0x1, !UP0 ;  /* 0x00000001050a7887 */ /* 0x000fe4000c000000 */
[----:B------:R-:W-:Y:S02]  /*42e0*/  ULOP3.LUT UR11, UR11, 0x10000, URZ, 0xfc, !UPT ;  /* 0x000100000b0b7892 */ /* 0x000fe4000f8efcff */
[----:B------:R-:W-:-:S02]  /*42f0*/  ULOP3.LUT UR12, UR12, 0x10000, URZ, 0xfc, !UPT ;  /* 0x000100000c0c7892 */ /* 0x000fc4000f8efcff */
[----:B------:R-:W-:Y:S02]  /*4300*/  UIADD3 UR10, UPT, UPT, -UR10, URZ, URZ ;  /* 0x000000ff0a0a7290 */ /* 0x000fe4000fffe1ff */
[----:B--2---:R-:W-:Y:S01]  /*4310*/  UISETP.GE.AND UP3, UPT, UR4, 0x1, UPT ;  /* 0x000000010400788c */ /* 0x004fe2000bf66270 */
[----:B-1----:R-:W-:-:S15]  /*4320*/  R2UR UR19, R0 ;  /* 0x00000000001372ca */ /* 0x002fde00000e0000 */
.L_x_90:
[----:B------:R-:W-:Y:S02]  /*4330*/  LEA R0, R10, UR6, 0x3 ;  /* 0x000000060a007c11 */ /* 0x000fe4000f8e18ff */
[----:B------:R-:W-:Y:S02]  /*4340*/  SHF.L.U32 R5, R9, 0x1f, RZ ;  /* 0x0000001f09057819 */ /* 0x000fe400000006ff */
[----:B------:R-:W-:Y:S01]  /*4350*/  PLOP3.LUT P0, PT, PT, PT, UP3, 0x80, 0x8 ;  /* 0x000000000008781c */ /* 0x000fe20003f0f038 */
[----:B------:R-:W-:Y:S01]  /*4360*/  VIADD R3, R0, 0x250 ;  /* 0x0000025000037836 */ /* 0x000fe20000000000 */
[----:B-1----:R-:W1:Y:S02]  /*4370*/  SYNCS.PHASECHK.TRANS64.TRYWAIT P1, [R0+URZ+0x240], R5 ;  /* 0x00024005000075a7 */ /* 0x002e6400080211ff */
[----:B-1--4-:R-:W-:Y:S09]  /*4380*/  @!P1 BRA `(.L_x_84) ;  /* 0x0000004800149947 */ /* 0x012ff20003800000 */
.L_x_201:
[----:B------:R-:W-:Y:S01]  /*4390*/  LEA R4, R10, UR6, 0x4 ;  /* 0x000000060a047c11 */ /* 0x000fe2000f8e20ff */
[----:B------:R-:W-:Y:S01]  /*43a0*/  @UP3 ULEA UR4, UR17, UR6, 0x3 ;  /* 0x0000000611043291 */ /* 0x000fe2000f8e18ff */
[----:B------:R-:W-:Y:S01]  /*43b0*/  PLOP3.LUT P2, PT, PT, PT, PT, 0x80, 0x8 ;  /* 0x000000000008781c */ /* 0x000fe20003f4f070 */
[----:B------:R-:W-:Y:S01]  /*43c0*/  ULEA UR9, UR18, UR6, 0x3 ;  /* 0x0000000612097291 */ /* 0x000fe2000f8e18ff */
[----:B------:R-:W-:Y:S02]  /*43d0*/  PRMT R3, RZ, 0x654, R3 ;  /* 0x00000654ff037816 */ /* 0x000fe40000000003 */
[----:B-1----:R-:W1:Y:S01]  /*43e0*/  LDS.128 R4, [R4+0x2d0] ;  /* 0x0002d00004047984 */ /* 0x002e620000000c00 */
[----:B------:R-:W-:Y:S02]  /*43f0*/  @P0 SHF.L.U32 R2, R8, 0x1f, RZ ;  /* 0x0000001f08020819 */ /* 0x000fe400000006ff */
[----:B------:R-:W-:Y:S01]  /*4400*/  SHF.L.U32 R0, R11, 0x1f, RZ ;  /* 0x0000001f0b007819 */ /* 0x000fe200000006ff */
[----:B------:R-:W-:Y:S01]  /*4410*/  @!PT LDS RZ, [RZ] ;  /* 0x00000000fffff984 */ /* 0x000fe20000000800 */
[----:B------:R-:W-:Y:S01]  /*4420*/  @!PT LDS RZ, [RZ] ;  /* 0x00000000fffff984 */ /* 0x000fe20000000800 */
[----:B------:R-:W-:Y:S01]  /*4430*/  @!PT LDS RZ, [RZ] ;  /* 0x00000000fffff984 */ /* 0x000fe20000000800 */
[----:B------:R-:W-:Y:S01]  /*4440*/  @!PT LDS RZ, [RZ] ;  /* 0x00000000fffff984 */ /* 0x000fe20000000800 */
[----:B------:R2:W-:Y:S06]  /*4450*/  MEMBAR.ALL.CTA ;  /* 0x0000000000007992 */ /* 0x0005ec0000008000 */
[----:B--2---:R-:W2:Y:S02]  /*4460*/  FENCE.VIEW.ASYNC.S ;  /* 0x00000000000073c6 */ /* 0x004ea40000000000 */
[----:B--2---:R2:W-:Y:S01]  /*4470*/  SYNCS.ARRIVE.TRANS64.RED.A1T0 RZ, [R3+URZ], RZ ;  /* 0x000000ff03ff79a7 */ /* 0x0045e200081004ff */
[----:B------:R2:W4:Y:S01]  /*4480*/  @P0 SYNCS.PHASECHK.TRANS64.TRYWAIT P2, [UR4], R2 ;  /* 0x00000002ff0005a7 */ /* 0x0005220008041104 */
[----:B-1----:R-:W-:Y:S01]  /*4490*/  LOP3.LUT P1, RZ, R6, 0x1, RZ, 0xc0, !PT ;  /* 0x0000000106ff7812 */ /* 0x002fe2000782c0ff */
[----:B------:R-:W1:Y:S02]  /*44a0*/  SYNCS.PHASECHK.TRANS64.TRYWAIT P0, [UR9+0x280], R0 ;  /* 0x00028000ff0075a7 */ /* 0x000e640008001109 */
[----:B-12-4-:R-:W-:Y:S10]  /*44b0*/  @!P0 BRA `(.L_x_85) ;  /* 0x0000004400dc8947 */ /* 0x016ff40003800000 */
.L_x_203:
[----:B------:R-:W-:Y:S01]  /*44c0*/  IADD3 R10, PT, PT, R10, 0x1, RZ ;  /* 0x000000010a0a7810 */ /* 0x000fe20007ffe0ff */
[----:B------:R-:W-:Y:S06]  /*44d0*/  BRA.U !UP3, `(.L_x_86) ;  /* 0x000000010b887547 */ /* 0x000fec000b800000 */
[----:B------:R-:W-:Y:S02]  /*44e0*/  ULEA UR8, UR18, UR19, 0x6 ;  /* 0x0000001312087291 */ /* 0x000fe4000f8e30ff */
[----:B------:R-:W-:Y:S01]  /*44f0*/  UPLOP3.LUT UP4, UPT, UPT, UPT, UPT, 0x40, 0x4 ;  /* 0x000000000004789c */ /* 0x000fe20003f8e870 */
[----:B------:R-:W-:Y:S01]  /*4500*/  UMOV UR16, UR10 ;  /* 0x0000000a00107c82 */ /* 0x000fe20008000000 */
[----:B------:R-:W-:Y:S01]  /*4510*/  UMOV UR15, UR5 ;  /* 0x00000005000f7c82 */ /* 0x000fe20008000000 */
[----:B------:R-:W-:-:S08]  /*4520*/  UMOV UR14, UR17 ;  /* 0x00000011000e7c82 */ /* 0x000fd00008000000 */
.L_x_89:
[----:B------:R-:W-:Y:S02]  /*4530*/  UIADD3 UR16, UPT, UPT, UR16, 0x1, URZ ;  /* 0x0000000110107890 */ /* 0x000fe4000fffe0ff */
[----:B--2---:R-:W-:Y:S02]  /*4540*/  ULEA UR7, UR14, UR6, 0x3 ;  /* 0x000000060e077291 */ /* 0x004fe4000f8e18ff */
[----:B------:R-:W-:Y:S01]  /*4550*/  UISETP.NE.AND UP0, UPT, UR16, URZ, UPT ;  /* 0x000000ff1000728c */ /* 0x000fe2000bf05270 */
[----:B----4-:R-:W-:Y:S10]  /*4560*/  @P2 BRA `(.L_x_87) ;  /* 0x00000000000c2947 */ /* 0x010ff40003800000 */
[----:B-1----:R-:W-:Y:S04]  /*4570*/  SHF.L.U32 R3, R8, 0x1f, RZ ;  /* 0x0000001f08037819 */ /* 0x002fe800000006ff */
[----:B------:R-:W1:Y:S02]  /*4580*/  SYNCS.PHASECHK.TRANS64.TRYWAIT P0, [UR7], R3 ;  /* 0x00000003ff0075a7 */ /* 0x000e640008001107 */
[----:B-1----:R-:W-:Y:S05]  /*4590*/  @!P0 BRA `(.L_x_88) ;  /* 0x0000004400bc8947 */ /* 0x002fea0003800000 */
.L_x_87:
[----:B------:R-:W-:Y:S01]  /*45a0*/  UISETP.NE.AND UP1, UPT, UR15, 0x1, UPT ;  /* 0x000000010f00788c */ /* 0x000fe2000bf25270 */
[----:B------:R-:W-:Y:S01]  /*45b0*/  PLOP3.LUT P2, PT, PT, PT, PT, 0x80, 0x8 ;  /* 0x000000000008781c */ /* 0x000fe20003f4f070 */
[----:B------:R-:W-:Y:S02]  /*45c0*/  UIADD3 UR17, UPT, UPT, UR14, 0x1, URZ ;  /* 0x000000010e117890 */ /* 0x000fe4000fffe0ff */
[----:B------:R-:W-:Y:S02]  /*45d0*/  ULEA UR22, UR14, UR12, 0x7 ;  /* 0x0000000c0e167291 */ /* 0x000fe4000f8e38ff */
[----:B------:R-:W-:Y:S01]  /*45e0*/  UISETP.NE.AND UP2, UPT, UR17, 0x22, UPT ;  /* 0x000000221100788c */ /* 0x000fe2000bf45270 */
[----:B------:R-:W-:Y:S01]  /*45f0*/  PLOP3.LUT P0, PT, PT, PT, UP1, 0x80, 0x8 ;  /* 0x000000000008781c */ /* 0x000fe20003f0f018 */
[----:B------:R-:W-:Y:S02]  /*4600*/  ULEA UR24, UR14, UR11, 0x8 ;  /* 0x0000000b0e187291 */ /* 0x000fe4000f8e40ff */
[----:B------:R-:W-:Y:S02]  /*4610*/  USEL UR13, URZ, 0x1, UP2 ;  /* 0x00000001ff0d7887 */ /* 0x000fe40009000000 */
[----:B------:R-:W-:Y:S02]  /*4620*/  USEL UR17, UR17, URZ, UP2 ;  /* 0x000000ff11117287 */ /* 0x000fe40009000000 */
[----:B------:R-:W-:Y:S02]  /*4630*/  UIADD3 UR7, UPT, UPT, UR7, 0x110, URZ ;  /* 0x0000011007077890 */ /* 0x000fe4000fffe0ff */
[----:B------:R-:W-:Y:S01]  /*4640*/  @UP1 ULEA UR4, UR17, UR6, 0x3 ;  /* 0x0000000611041291 */ /* 0x000fe2000f8e18ff */
[----:B------:R-:W-:Y:S01]  /*4650*/  LOP3.LUT R8, R8, UR13, RZ, 0x3c, !PT ;  /* 0x0000000d08087c12 */ /* 0x000fe2000f8e3cff */
[----:B------:R-:W-:Y:S01]  /*4660*/  UMOV UR23, 0xc0004010 ;  /* 0xc000401000177882 */ /* 0x000fe20000000000 */
[----:B------:R-:W-:Y:S01]  /*4670*/  UMOV UR25, 0xc0004010 ;  /* 0xc000401000197882 */ /* 0x000fe20000000000 */
[----:B------:R-:W-:Y:S01]  /*4680*/  UIADD3 UR15, UPT, UPT, UR15, -0x1, URZ ;  /* 0xffffffff0f0f7890 */ /* 0x000fe2000fffe0ff */
[----:B-1----:R-:W-:Y:S01]  /*4690*/  @P0 SHF.L.U32 R0, R8, 0x1f, RZ ;  /* 0x0000001f08000819 */ /* 0x002fe200000006ff */
[----:B------:R-:W-:Y:S03]  /*46a0*/  UMOV UR14, UR17 ;  /* 0x00000011000e7c82 */ /* 0x000fe60008000000 */
[----:B------:R2:W4:Y:S01]  /*46b0*/  @P0 SYNCS.PHASECHK.TRANS64.TRYWAIT P2, [UR4], R0 ;  /* 0x00000000ff0005a7 */ /* 0x0005220008041104 */
[----:B------:R2:W-:Y:S01]  /*46c0*/  UTCQMMA gdesc[UR24], gdesc[UR22], tmem[UR8], tmem[UR20], idesc[UR21], UP4 ;  /* 0x00ff1416180075ea */ /* 0x0005e2000a000308 */
[----:B------:R-:W-:Y:S01]  /*46d0*/  UPLOP3.LUT UP4, UPT, UPT, UPT, UPT, 0x80, 0x8 ;  /* 0x000000000008789c */ /* 0x000fe20003f8f070 */
[----:B------:R2:W-:Y:S01]  /*46e0*/  UTCBAR [UR7], URZ ;  /* 0x000000ff070073e9 */ /* 0x0005e200080000ff */
[----:B------:R-:W-:Y:S09]  /*46f0*/  BRA.U UP0, `(.L_x_89) ;  /* 0xfffffffd008c7547 */ /* 0x000ff2000b83ffff */
.L_x_86:
[----:B------:R-:W-:Y:S01]  /*4700*/  UIADD3 UR18, UPT, UPT, UR18, 0x1, URZ ;  /* 0x0000000112127890 */ /* 0x000fe2000fffe0ff */
[C---:B------:R-:W-:Y:S01]  /*4710*/  ISETP.NE.AND P0, PT, R10.reuse, 0x2, PT ;  /* 0x000000020a00780c */ /* 0x040fe20003f05270 */
[----:B------:R-:W-:Y:S02]  /*4720*/  UIADD3 UR9, UPT, UPT, UR9, 0x260, URZ ;  /* 0x0000026009097890 */ /* 0x000fe4000fffe0ff */
[----:B------:R-:W-:Y:S01]  /*4730*/  UISETP.NE.AND UP0, UPT, UR18, 0x4, UPT ;  /* 0x000000041200788c */ /* 0x000fe2000bf05270 */
[----:B-12---:R-:W-:Y:S02]  /*4740*/  SEL R0, RZ, 0x1, P0 ;  /* 0x00000001ff007807 */ /* 0x006fe40000000000 */
[----:B------:R-:W-:Y:S01]  /*4750*/  SEL R10, R10, RZ, P0 ;  /* 0x000000ff0a0a7207 */ /* 0x000fe20000000000 */
[----:B------:R-:W-:Y:S01]  /*4760*/  USEL UR4, URZ, 0x1, UP0 ;  /* 0x00000001ff047887 */ /* 0x000fe20008000000 */
[----:B------:R-:W-:Y:S01]  /*4770*/  LOP3.LUT R9, R9, R0, RZ, 0x3c, !PT ;  /* 0x0000000009097212 */ /* 0x000fe200078e3cff */
[----:B------:R-:W-:Y:S01]  /*4780*/  USEL UR18, UR18, URZ, UP0 ;  /* 0x000000ff12127287 */ /* 0x000fe20008000000 */
[----:B------:R1:W-:Y:S03]  /*4790*/  UTCBAR [UR9], URZ ;  /* 0x000000ff090073e9 */ /* 0x0003e600080000ff */
[----:B------:R-:W-:Y:S01]  /*47a0*/  LOP3.LUT R11, R11, UR4, RZ, 0x3c, !PT ;  /* 0x000000040b0b7c12 */ /* 0x000fe2000f8e3cff */
[----:B------:R-:W-:Y:S07]  /*47b0*/  @P1 BRA `(.L_x_90) ;  /* 0xfffffff800dc1947 */ /* 0x000fee000383ffff */
[----:B------:R-:W2:Y:S01]  /*47c0*/  S2UR UR4, SR_CgaCtaId ;  /* 0x00000000000479c3 */ /* 0x000ea20000008800 */
[----:B------:R-:W-:Y:S01]  /*47d0*/  ELECT P0, URZ, PT ;  /* 0x0000000000ff782f */ /* 0x000fe20003800000 */
[----:B------:R-:W-:Y:S01]  /*47e0*/  IMAD.MOV.U32 R0, RZ, RZ, 0x1 ;  /* 0x00000001ff007424 */ /* 0x000fe200078e00ff */
[----:B------:R-:W-:Y:S01]  /*47f0*/  UIADD3 UR6, UPT, UPT, UR6, 0x280, URZ ;  /* 0x0000028006067890 */ /* 0x000fe2000fffe0ff */
[----:B------:R-:W-:Y:S01]  /*4800*/  SHF.L.U32 R3, R11, 0x1f, RZ ;  /* 0x0000001f0b037819 */ /* 0x000fe200000006ff */
[----:B------:R-:W-:-:S03]  /*4810*/  UMOV UR5, 0x40 ;  /* 0x0000004000057882 */ /* 0x000fc60000000000 */
[----:B------:R-:W-:Y:S01]  /*4820*/  UVIRTCOUNT.DEALLOC.SMPOOL 0x80 ;  /* 0x000000800000784c */ /* 0x000fe20000000000 */
[----:B--2---:R-:W-:Y:S02]  /*4830*/  ULEA UR4, UR4, UR5, 0x18 ;  /* 0x0000000504047291 */ /* 0x004fe4000f8ec0ff */
[----:B------:R-:W-:-:S07]  /*4840*/  ULEA UR5, UR18, UR6, 0x3 ;  /* 0x0000000612057291 */ /* 0x000fce000f8e18ff */
[----:B------:R2:W-:Y:S02]  /*4850*/  @P0 STS.U8 [UR4+0x1c], R0 ;  /* 0x00001c00ff000988 */ /* 0x0005e40008000004 */
[----:B------:R-:W3:Y:S02]  /*4860*/  SYNCS.PHASECHK.TRANS64.TRYWAIT P0, [UR5], R3 ;  /* 0x00000003ff0075a7 */ /* 0x000ee40008001105 */
[----:B--23--:R-:W-:Y:S05]  /*4870*/  @!P0 BRA `(.L_x_91) ;  /* 0x00000044001c8947 */ /* 0x00cfea0003800000 */
.L_x_206:
[----:B------:R-:W-:-:S04]  /*4880*/  UIADD3 UR7, UPT, UPT, UR18, 0x1, URZ ;  /* 0x0000000112077890 */ /* 0x000fc8000fffe0ff */
[----:B------:R-:W-:-:S04]  /*4890*/  UISETP.NE.AND UP0, UPT, UR7, 0x4, UPT ;  /* 0x000000040700788c */ /* 0x000fc8000bf05270 */
[----:B------:R-:W-:Y:S02]  /*48a0*/  USEL UR8, URZ, 0x1, UP0 ;  /* 0x00000001ff087887 */ /* 0x000fe40008000000 */
[----:B------:R-:W-:-:S04]  /*48b0*/  USEL UR7, UR7, URZ, UP0 ;  /* 0x000000ff07077287 */ /* 0x000fc80008000000 */
[----:B------:R-:W-:Y:S01]  /*48c0*/  ULEA UR5, UR7, UR6, 0x3 ;  /* 0x0000000607057291 */ /* 0x000fe2000f8e18ff */
[----:B------:R-:W-:-:S04]  /*48d0*/  LOP3.LUT R2, R11, UR8, RZ, 0x3c, !PT ;  /* 0x000000080b027c12 */ /* 0x000fc8000f8e3cff */
[----:B--2---:R-:W-:-:S04]  /*48e0*/  SHF.L.U32 R3, R2, 0x1f, RZ ;  /* 0x0000001f02037819 */ /* 0x004fc800000006ff */
[----:B------:R-:W2:Y:S02]  /*48f0*/  SYNCS.PHASECHK.TRANS64.TRYWAIT P0, [UR5], R3 ;  /* 0x00000003ff0075a7 */ /* 0x000ea40008001105 */
[----:B--2---:R-:W-:Y:S05]  /*4900*/  @!P0 BRA `(.L_x_92) ;  /* 0x0000004400108947 */ /* 0x004fea0003800000 */
.L_x_208:
        /* <DEDUP_REMOVED lines=9> */
.L_x_210:
[----:B------:R-:W-:-:S04]  /*49a0*/  UIADD3 UR7, UPT, UPT, UR7, 0x1, URZ ;  /* 0x0000000107077890 */ /* 0x000fc8000fffe0ff */
[----:B------:R-:W-:-:S04]  /*49b0*/  UISETP.NE.AND UP0, UPT, UR7, 0x4, UPT ;  /* 0x000000040700788c */ /* 0x000fc8000bf05270 */
[----:B------:R-:W-:Y:S02]  /*49c0*/  USEL UR5, URZ, 0x1, UP0 ;  /* 0x00000001ff057887 */ /* 0x000fe40008000000 */
[----:B------:R-:W-:-:S04]  /*49d0*/  USEL UR7, UR7, URZ, UP0 ;  /* 0x000000ff07077287 */ /* 0x000fc80008000000 */
[----:B------:R-:W-:Y:S01]  /*49e0*/  ULEA UR7, UR7, UR6, 0x3 ;  /* 0x0000000607077291 */ /* 0x000fe2000f8e18ff */
[----:B--2---:R-:W-:-:S04]  /*49f0*/  LOP3.LUT R3, R2, UR5, RZ, 0x3c, !PT ;  /* 0x0000000502037c12 */ /* 0x004fc8000f8e3cff */
[----:B------:R-:W-:-:S04]  /*4a00*/  SHF.L.U32 R3, R3, 0x1f, RZ ;  /* 0x0000001f03037819 */ /* 0x000fc800000006ff */
[----:B------:R-:W2:Y:S02]  /*4a10*/  SYNCS.PHASECHK.TRANS64.TRYWAIT P0, [UR7], R3 ;  /* 0x00000003ff0075a7 */ /* 0x000ea40008001107 */
[----:B--2---:R-:W-:Y:S05]  /*4a20*/  @!P0 BRA `(.L_x_94) ;  /* 0x0000004000f88947 */ /* 0x004fea0003800000 */
.L_x_212:
[----:B------:R-:W-:Y:S01]  /*4a30*/  NOP ;  /* 0x0000000000007918 */ /* 0x000fe20000000000 */
[----:B--2---:R-:W2:Y:S01]  /*4a40*/  LDS R0, [UR4+0x14] ;  /* 0x00001404ff007984 */ /* 0x004ea20008000800 */
[----:B------:R-:W-:Y:S01]  /*4a50*/  ULOP3.LUT UR6, UR19, 0xffff, URZ, 0xc0, !UPT ;  /* 0x0000ffff13067892 */ /* 0x000fe2000f8ec0ff */
[----:B------:R-:W-:Y:S01]  /*4a60*/  UMOV UR8, 0xffff ;  /* 0x0000ffff00087882 */ /* 0x000fe20000000000 */
[----:B------:R-:W-:Y:S02]  /*4a70*/  UMOV UR5, 0x1 ;  /* 0x0000000100057882 */ /* 0x000fe40000000000 */
[----:B------:R-:W-:-:S04]  /*4a80*/  USHF.R.U32.HI UR6, URZ, 0x5, UR6 ;  /* 0x00000005ff067899 */ /* 0x000fc80008011606 */
[----:B------:R-:W-:Y:S02]  /*4a90*/  USHF.L.U32 UR8, UR8, UR6, URZ ;  /* 0x0000000608087299 */ /* 0x000fe400080006ff */
[----:B------:R-:W-:-:S04]  /*4aa0*/  USHF.L.U32 UR5, UR5, UR6, URZ ;  /* 0x0000000605057299 */ /* 0x000fc800080006ff */
[----:B--2---:R-:W-:-:S04]  /*4ab0*/  LOP3.LUT R0, R0, UR8, RZ, 0xc0, !PT ;  /* 0x0000000800007c12 */ /* 0x004fc8000f8ec0ff */
[----:B------:R-:W-:-:S13]  /*4ac0*/  ISETP.NE.AND P0, PT, R0, UR8, PT ;  /* 0x0000000800007c0c */ /* 0x000fda000bf05270 */
[----:B------:R-:W-:Y:S05]  /*4ad0*/  @P0 BRA `(.L_x_95) ;  /* 0x0000000000580947 */ /* 0x000fea0003800000 */
[----:B------:R-:W2:Y:S02]  /*4ae0*/  LDS R0, [UR4+0x18] ;  /* 0x00001804ff007984 */ /* 0x000ea40008000800 */
[----:B--2---:R-:W-:-:S04]  /*4af0*/  LOP3.LUT R0, R0, UR5, RZ, 0xc0, !PT ;  /* 0x0000000500007c12 */ /* 0x004fc8000f8ec0ff */
[----:B------:R-:W-:-:S13]  /*4b00*/  ISETP.NE.AND P0, PT, R0, UR5, PT ;  /* 0x0000000500007c0c */ /* 0x000fda000bf05270 */
[----:B------:R-:W-:Y:S05]  /*4b10*/  @P0 BRA `(.L_x_96) ;  /* 0x00000000003c0947 */ /* 0x000fea0003800000 */
[----:B------:R-:W2:Y:S01]  /*4b20*/  S2R R2, SR_LANEID ;  /* 0x0000000000027919 */ /* 0x000ea20000000000 */
[----:B------:R-:W-:Y:S01]  /*4b30*/  ULOP3.LUT UR8, URZ, UR8, URZ, 0x33, !UPT ;  /* 0x00000008ff087292 */ /* 0x000fe2000f8e33ff */
[----:B------:R-:W-:Y:S01]  /*4b40*/  LOP3.LUT R4, RZ, UR5, RZ, 0x33, !PT ;  /* 0x00000005ff047c12 */ /* 0x000fe2000f8e33ff */
[----:B------:R-:W-:Y:S02]  /*4b50*/  VOTEU.ANY UR7, UPT, PT ;  /* 0x0000000000077886 */ /* 0x000fe400038e0100 */
[----:B------:R-:W-:Y:S01]  /*4b60*/  UFLO.U32 UR7, UR7 ;  /* 0x00000007000772bd */ /* 0x000fe200080e0000 */
[----:B------:R-:W3:Y:S01]  /*4b70*/  REDUX UR5, R4 ;  /* 0x00000000040573c4 */ /* 0x000ee20000000000 */
[----:B------:R-:W-:-:S06]  /*4b80*/  IMAD.U32 R0, RZ, RZ, UR8 ;  /* 0x00000008ff007e24 */ /* 0x000fcc000f8e00ff */
[----:B------:R1:W-:Y:S01]  /*4b90*/  UTCATOMSWS.AND URZ, UR8 ;  /* 0x0000000800ff79e3 */ /* 0x0003e20008000000 */
[----:B------:R-:W4:Y:S01]  /*4ba0*/  REDUX UR6, R0 ;  /* 0x00000000000673c4 */ /* 0x000f220000000000 */
[----:B--2---:R-:W-:Y:S01]  /*4bb0*/  ISETP.EQ.U32.AND P0, PT, R2, UR7, PT ;  /* 0x0000000702007c0c */ /* 0x004fe2000bf02070 */
[----:B---3--:R-:W-:Y:S01]  /*4bc0*/  IMAD.U32 R2, RZ, RZ, UR5 ;  /* 0x00000005ff027e24 */ /* 0x008fe2000f8e00ff */
[----:B----4-:R-:W-:-:S11]  /*4bd0*/  MOV R3, UR6 ;  /* 0x0000000600037c02 */ /* 0x010fd60008000f00 */
[----:B------:R1:W-:Y:S04]  /*4be0*/  @P0 ATOMS.AND RZ, [UR4+0x14], R3 ;  /* 0x00001403ffff098c */ /* 0x0003e8000a800004 */
[----:B------:R1:W-:Y:S01]  /*4bf0*/  @P0 ATOMS.AND RZ, [UR4+0x18], R2 ;  /* 0x00001802ffff098c */ /* 0x0003e2000a800004 */
[----:B------:R-:W-:Y:S05]  /*4c00*/  BRA `(.L_x_97) ;  /* 0x0000000000147947 */ /* 0x000fea0003800000 */
.L_x_96:
[----:B------:R-:W-:Y:S02]  /*4c10*/  MOV R2, 0x4c30 ;  /* 0x00004c3000027802 */ /* 0x000fe40000000f00 */
[----:B-1--45:R-:W-:Y:S05]  /*4c20*/  CALL.REL.NOINC `($__internal_0_$__cuda_sm10x_tcgen05_guardrail_trap_col_being_dealloced_not_returned_by_alloc) ;  /* 0x0000004400147944 */ /* 0x032fea0003c00000 */
[----:B------:R-:W-:Y:S05]  /*4c30*/  BRA `(.L_x_97) ;  /* 0x0000000000087947 */ /* 0x000fea0003800000 */
.L_x_95:
[----:B------:R-:W-:Y:S02]  /*4c40*/  MOV R2, 0x4c60 ;  /* 0x00004c6000027802 */ /* 0x000fe40000000f00 */
[----:B-1--45:R-:W-:Y:S05]  /*4c50*/  CALL.REL.NOINC `($__internal_2_$__cuda_sm10x_tcgen05_guardrail_trap_unallocated_columns_being_dealloced) ;  /* 0x0000004400207944 */ /* 0x032fea0003c00000 */
.L_x_97:
[----:B------:R-:W-:Y:S01]  /*4c60*/  NOP ;  /* 0x0000000000007918 */ /* 0x000fe20000000000 */
[----:B-1----:R-:W-:Y:S05]  /*4c70*/  EXIT ;  /* 0x000000000000794d */ /* 0x002fea0003800000 */
.L_x_79:
[----:B------:R-:W-:-:S09]  /*4c80*/  UISETP.NE.OR UP2, UPT, UR8, 0x3, !UP2 ;  /* 0x000000030800788c */ /* 0x000fd2000d745670 */
[----:B------:R-:W-:Y:S05]  /*4c90*/  BRA.U UP2, `(.L_x_98) ;  /* 0x0000000902c87547 */ /* 0x000fea000b800000 */
[----:B------:R-:W1:Y:S01]  /*4ca0*/  LDCU.64 UR6, c[0x0][0x888] ;  /* 0x00011100ff0677ac */ /* 0x000e620008000a00 */
[----:B------:R-:W2:Y:S01]  /*4cb0*/  LDC R0, c[0x0][0xb30] ;  /* 0x0002cc00ff007b82 */ /* 0x000ea20000000800 */
[----:B------:R-:W-:Y:S01]  /*4cc0*/  IMAD.MOV.U32 R30, RZ, RZ, 0x1 ;  /* 0x00000001ff1e7424 */ /* 0x000fe200078e00ff */
[----:B------:R-:W-:Y:S01]  /*4cd0*/  CS2R R28, SRZ ;  /* 0x00000000001c7805 */ /* 0x000fe2000001ff00 */
[----:B------:R-:W4:Y:S01]  /*4ce0*/  LDCU.64 UR4, c[0x0][0x890] ;  /* 0x00011200ff0477ac */ /* 0x000f220008000a00 */
[----:B------:R-:W-:Y:S01]  /*4cf0*/  IMAD.MOV.U32 R25, RZ, RZ, 0x2000 ;  /* 0x00002000ff197424 */ /* 0x000fe200078e00ff */
[----:B------:R-:W-:-:S03]  /*4d00*/  UMOV UR8, 0x400 ;  /* 0x0000040000087882 */ /* 0x000fc60000000000 */
[----:B------:R-:W3:Y:S01]  /*4d10*/  LDC R19, c[0x0][0x370] ;  /* 0x0000dc00ff137b82 */ /* 0x000ee20000000800 */
[----:B------:R-:W-:-:S07]  /*4d20*/  UPLOP3.LUT UP1, UPT, UPT, UPT, UPT, 0x40, 0x4 ;  /* 0x000000000004789c */ /* 0x000fce0003f2e870 */
[----:B------:R-:W3:Y:S01]  /*4d30*/  LDC R2, c[0x0][0xb0c] ;  /* 0x0002c300ff027b82 */ /* 0x000ee20000000800 */
[----:B-1----:R-:W-:Y:S02]  /*4d40*/  UISETP.NE.U32.AND UP2, UPT, UR6, URZ, UPT ;  /* 0x000000ff0600728c */ /* 0x002fe4000bf45070 */
[----:B------:R-:W-:Y:S02]  /*4d50*/  ULEA UR6, UR37, UR8, 0x18 ;  /* 0x0000000825067291 */ /* 0x000fe4000f8ec0ff */
[----:B------:R-:W-:Y:S02]  /*4d60*/  UISETP.NE.AND.EX UP2, UPT, UR7, URZ, UPT, UP2 ;  /* 0x000000ff0700728c */ /* 0x000fe4000bf45320 */
[----:B------:R-:W-:Y:S01]  /*4d70*/  UIADD3 UR7, UPT, UPT, UR6, 0x220, URZ ;  /* 0x0000022006077890 */ /* 0x000fe2000fffe0ff */
[----:B------:R-:W1:Y:S01]  /*4d80*/  LDC R18, c[0x0][0xb20] ;  /* 0x0002c800ff127b82 */ /* 0x000e620000000800 */
[----:B----4-:R-:W-:Y:S01]  /*4d90*/  UISETP.NE.U32.AND UP3, UPT, UR4, URZ, UPT ;  /* 0x000000ff0400728c */ /* 0x010fe2000bf65070 */
[----:B--2---:R-:W-:Y:S01]  /*4da0*/  ISETP.NE.AND P1, PT, R0, 0x1, PT ;  /* 0x000000010000780c */ /* 0x004fe20003f25270 */
[----:B------:R-:W-:-:S02]  /*4db0*/  UPRMT UR37, UR37, 0x654, UR7 ;  /* 0x0000065425257896 */ /* 0x000fc40008000007 */
[----:B------:R-:W-:-:S03]  /*4dc0*/  UISETP.NE.AND.EX UP3, UPT, UR5, URZ, UPT, UP3 ;  /* 0x000000ff0500728c */ /* 0x000fc6000bf65330 */
[----:B------:R-:W2:Y:S08]  /*4dd0*/  LDC.64 R32, c[0x0][0x348] ;  /* 0x0000d200ff207b82 */ /* 0x000eb00000000a00 */
[----:B------:R-:W4:Y:S08]  /*4de0*/  LDC.64 R16, c[0x0][0xb10] ;  /* 0x0002c400ff107b82 */ /* 0x000f300000000a00 */
[----:B------:R-:W1:Y:S08]  /*4df0*/  LDC.64 R6, c[0x0][0xb18] ;  /* 0x0002c600ff067b82 */ /* 0x000e700000000a00 */
[----:B------:R-:W1:Y:S08]  /*4e00*/  LDC.64 R4, c[0x0][0xb28] ;  /* 0x0002ca00ff047b82 */ /* 0x000e700000000a00 */
[----:B---3--:R-:W1:Y:S02]  /*4e10*/  LDC R24, c[0x0][0x374] ;  /* 0x0000dd00ff187b82 */ /* 0x008e640000000800 */
.L_x_106:
[C---:B------:R-:W-:Y:S02]  /*4e20*/  LEA R0, R29.reuse, UR6, 0x3 ;  /* 0x000000061d007c11 */ /* 0x040fe4000f8e18ff */
[----:B------:R-:W-:Y:S02]  /*4e30*/  SHF.L.U32 R3, R28, 0x1f, RZ ;  /* 0x0000001f1c037819 */ /* 0x000fe400000006ff */
[----:B------:R-:W-:Y:S02]  /*4e40*/  LEA R20, R29, UR6, 0x4 ;  /* 0x000000061d147c11 */ /* 0x000fe4000f8e20ff */
[----:B---3--:R-:W3:Y:S02]  /*4e50*/  SYNCS.PHASECHK.TRANS64.TRYWAIT P0, [R0+URZ+0x240], R3 ;  /* 0x00024003000075a7 */ /* 0x008ee400080011ff */
[----:B---3--:R-:W-:Y:S05]  /*4e60*/  @!P0 BRA `(.L_x_99) ;  /* 0x0000004000008947 */ /* 0x008fea0003800000 */
.L_x_213:
[----:B------:R-:W-:Y:S01]  /*4e70*/  ISETP.GE.AND P0, PT, R72, 0x1, PT ;  /* 0x000000014800780c */ /* 0x000fe20003f06270 */
[----:B------:R-:W1:Y:S01]  /*4e80*/  LDS.128 R20, [R20+0x2d0] ;  /* 0x0002d00014147984 */ /* 0x000e620000000c00 */
[----:B------:R-:W-:Y:S01]  /*4e90*/  ISETP.NE.U32.AND P4, PT, RZ, UR4, PT ;  /* 0x00000004ff007c0c */ /* 0x000fe2000bf85070 */
[----:B---3--:R-:W-:Y:S01]  /*4ea0*/  VIADD R0, R0, 0x250 ;  /* 0x0000025000007836 */ /* 0x008fe20000000000 */
[----:B------:R-:W-:Y:S02]  /*4eb0*/  SHF.L.U32 R26, R30, 0x1f, RZ ;  /* 0x0000001f1e1a7819 */ /* 0x000fe400000006ff */
[----:B------:R-:W-:Y:S02]  /*4ec0*/  ISETP.NE.AND.EX P4, PT, RZ, UR5, PT, P4 ;  /* 0x00000005ff007c0c */ /* 0x000fe4000bf85340 */
[----:B------:R-:W-:Y:S01]  /*4ed0*/  PRMT R0, RZ, 0x654, R0 ;  /* 0x00000654ff007816 */ /* 0x000fe20000000000 */
[----:B------:R-:W-:Y:S01]  /*4ee0*/  @!PT LDS RZ, [RZ] ;  /* 0x00000000fffff984 */ /* 0x000fe20000000800 */
[----:B------:R-:W-:Y:S01]  /*4ef0*/  @!PT LDS RZ, [RZ] ;  /* 0x00000000fffff984 */ /* 0x000fe20000000800 */
[----:B------:R-:W-:Y:S01]  /*4f00*/  @!PT LDS RZ, [RZ] ;  /* 0x00000000fffff984 */ /* 0x000fe20000000800 */
[----:B------:R-:W-:Y:S01]  /*4f10*/  @!PT LDS RZ, [RZ] ;  /* 0x00000000fffff984 */ /* 0x000fe20000000800 */
[----:B------:R3:W-:Y:S06]  /*4f20*/  MEMBAR.ALL.CTA ;  /* 0x0000000000007992 */ /* 0x0007ec0000008000 */
[----:B---3--:R-:W3:Y:S02]  /*4f30*/  FENCE.VIEW.ASYNC.S ;  /* 0x00000000000073c6 */ /* 0x008ee40000000000 */
[----:B---3--:R3:W-:Y:S01]  /*4f40*/  SYNCS.ARRIVE.TRANS64.RED.A1T0 RZ, [R0+URZ], RZ ;  /* 0x000000ff00ff79a7 */ /* 0x0087e200081004ff */
[----:B-1----:R-:W-:Y:S11]  /*4f50*/  LOP3.LUT P3, RZ, R22, 0x1, RZ, 0xc0, !PT ;  /* 0x0000000116ff7812 */ /* 0x002ff6000786c0ff */
[----:B------:R-:W-:Y:S02]  /*4f60*/  @!UPT UIADD3 URZ, UPT, UPT, URZ, URZ, URZ ;  /* 0x000000fffffff290 */ /* 0x000fe4000fffe0ff */
[----:B------:R-:W-:Y:S02]  /*4f70*/  @P3 MOV R13, R20 ;  /* 0x00000014000d3202 */ /* 0x000fe40000000f00 */
[----:B------:R-:W-:Y:S01]  /*4f80*/  @P3 LOP3.LUT R8, R21, 0xffff, RZ, 0xc0, !PT ;  /* 0x0000ffff15083812 */ /* 0x000fe200078ec0ff */
[----:B---3--:R-:W-:Y:S06]  /*4f90*/  @!P0 BRA `(.L_x_100) ;  /* 0x0000000000a48947 */ /* 0x008fec0003800000 */
[----:B------:R-:W-:Y:S01]  /*4fa0*/  IMAD.HI.U32 R31, R24, R7, RZ ;  /* 0x00000007181f7227 */ /* 0x000fe200078e00ff */
[----:B------:R-:W-:Y:S02]  /*4fb0*/  ISETP.NE.AND P0, PT, R6, 0x1, PT ;  /* 0x000000010600780c */ /* 0x000fe40003f05270 */
[----:B------:R-:W-:Y:S01]  /*4fc0*/  ISETP.NE.AND P2, PT, R72, 0x1, PT ;  /* 0x000000014800780c */ /* 0x000fe20003f45270 */
[----:B----4-:R-:W-:Y:S01]  /*4fd0*/  IMAD.HI.U32 R34, R19, R16, RZ ;  /* 0x0000001013227227 */ /* 0x010fe200078e00ff */
[----:B------:R-:W-:Y:S02]  /*4fe0*/  SHF.R.U32.HI R31, RZ, R18, R31 ;  /* 0x00000012ff1f7219 */ /* 0x000fe4000001161f */
[----:B------:R-:W-:Y:S01]  /*4ff0*/  ISETP.NE.AND P5, PT, R2, 0x1, PT ;  /* 0x000000010200780c */ /* 0x000fe20003fa5270 */
[----:B------:R-:W-:Y:S01]  /*5000*/  IMAD.HI.U32 R36, R13, R16, RZ ;  /* 0x000000100d247227 */ /* 0x000fe200078e00ff */
[----:B------:R-:W-:Y:S02]  /*5010*/  SHF.R.U32.HI R34, RZ, R17, R34 ;  /* 0x00000011ff227219 */ /* 0x000fe40000011622 */
[----:B------:R-:W-:Y:S01]  /*5020*/  SEL R3, R24, R31, !P0 ;  /* 0x0000001f18037207 */ /* 0x000fe20004000000 */
[C---:B------:R-:W-:Y:S01]  /*5030*/  IMAD.HI.U32 R31, R8.reuse, R7, RZ ;  /* 0x00000007081f7227 */ /* 0x040fe200078e00ff */
[----:B------:R-:W-:Y:S02]  /*5040*/  SEL R11, R19, R34, !P5 ;  /* 0x00000022130b7207 */ /* 0x000fe40006800000 */
[----:B------:R-:W-:Y:S01]  /*5050*/  SHF.R.U32.HI R36, RZ, R17, R36 ;  /* 0x00000011ff247219 */ /* 0x000fe20000011624 */
[----:B------:R-:W-:Y:S01]  /*5060*/  IMAD.HI.U32 R38, R3, R4, RZ ;  /* 0x0000000403267227 */ /* 0x000fe200078e00ff */
[----:B------:R-:W-:Y:S03]  /*5070*/  SHF.R.U32.HI R31, RZ, R18, R31 ;  /* 0x00000012ff1f7219 */ /* 0x000fe6000001161f */
[----:B------:R-:W-:Y:S01]  /*5080*/  IMAD.HI.U32 R34, R11, R4, RZ ;  /* 0x000000040b227227 */ /* 0x000fe200078e00ff */
[----:B------:R-:W-:Y:S02]  /*5090*/  @P2 SHF.R.U32.HI R3, RZ, R5, R38 ;  /* 0x00000005ff032219 */ /* 0x000fe40000011626 */
[----:B------:R-:W-:Y:S02]  /*50a0*/  SEL R9, R8, R31, !P0 ;  /* 0x0000001f08097207 */ /* 0x000fe40004000000 */
[----:B------:R-:W-:Y:S01]  /*50b0*/  @P2 SHF.R.U32.HI R11, RZ, R5, R34 ;  /* 0x00000005ff0b2219 */ /* 0x000fe20000011622 */
[C---:B------:R-:W-:Y:S01]  /*50c0*/  IMAD R10, R72.reuse, R3, RZ ;  /* 0x00000003480a7224 */ /* 0x040fe200078e02ff */
[----:B------:R-:W-:Y:S01]  /*50d0*/  SEL R3, R13, R36, !P5 ;  /* 0x000000240d037207 */ /* 0x000fe20006800000 */
[C---:B------:R-:W-:Y:S03]  /*50e0*/  IMAD.HI.U32 R14, R9.reuse, R4, RZ ;  /* 0x00000004090e7227 */ /* 0x040fe600078e00ff */
[----:B------:R-:W-:Y:S01]  /*50f0*/  ISETP.GE.AND P0, PT, R9, R10, PT ;  /* 0x0000000a0900720c */ /* 0x000fe20003f06270 */
[C---:B------:R-:W-:Y:S01]  /*5100*/  IMAD R12, R72.reuse, R11, RZ ;  /* 0x0000000b480c7224 */ /* 0x040fe200078e02ff */
[-C--:B------:R-:W-:Y:S04]  /*5110*/  SHF.R.U32.HI R14, RZ, R5.reuse, R14 ;  /* 0x00000005ff0e7219 */ /* 0x080fe8000001160e */
[----:B------:R-:W-:Y:S02]  /*5120*/  ISETP.GE.OR P0, PT, R3, R12, P0 ;  /* 0x0000000c0300720c */ /* 0x000fe40000706670 */
[----:B------:R-:W-:Y:S05]  /*5130*/  SEL R15, R9, R14, !P2 ;  /* 0x0000000e090f7207 */ /* 0x000fea0005000000 */
[----:B------:R-:W-:Y:S04]  /*5140*/  IMAD.MOV R14, RZ, RZ, -R15 ;  /* 0x000000ffff0e7224 */ /* 0x000fe800078e0a0f */
[----:B------:R-:W-:Y:S02]  /*5150*/  IMAD R14, R72, R14, R9 ;  /* 0x0000000e480e7224 */ /* 0x000fe400078e0209 */
[C---:B------:R-:W-:Y:S05]  /*5160*/  @!P0 IMAD.HI.U32 R10, R3.reuse, R4, RZ ;  /* 0x00000004030a8227 */ /* 0x040fea00078e00ff */
[----:B------:R-:W-:Y:S04]  /*5170*/  @!P0 SHF.R.U32.HI R10, RZ, R5, R10 ;  /* 0x00000005ff0a8219 */ /* 0x000fe8000001160a */
[----:B------:R-:W-:Y:S01]  /*5180*/  @!P0 SEL R0, R3, R10, !P2 ;  /* 0x0000000a03008207 */ /* 0x000fe20005000000 */
[----:B------:R-:W-:Y:S03]  /*5190*/  IMAD.MOV R10, RZ, RZ, -R3 ;  /* 0x000000ffff0a7224 */ /* 0x000fe600078e0a03 */
[----:B------:R-:W-:Y:S01]  /*51a0*/  @!P0 IADD3 R15, PT, PT, R15, -R0, RZ ;  /* 0x800000000f0f8210 */ /* 0x000fe20007ffe0ff */
[----:B------:R-:W-:Y:S01]  /*51b0*/  @!P0 IMAD R0, R11, R14, R0 ;  /* 0x0000000e0b008224 */ /* 0x000fe200078e0200 */
[----:B------:R-:W-:Y:S01]  /*51c0*/  IADD3 R11, PT, PT, -R9, RZ, RZ ;  /* 0x000000ff090b7210 */ /* 0x000fe20007ffe1ff */
[----:B------:R-:W-:Y:S02]  /*51d0*/  IMAD R13, R2, R10, R13 ;  /* 0x0000000a020d7224 */ /* 0x000fe400078e020d */
[----:B------:R-:W-:Y:S02]  /*51e0*/  @!P0 IMAD R9, R15, R72, R3 ;  /* 0x000000480f098224 */ /* 0x000fe400078e0203 */
[----:B------:R-:W-:Y:S02]  /*51f0*/  @!P0 IMAD.MOV.U32 R3, RZ, RZ, R0 ;  /* 0x000000ffff038224 */ /* 0x000fe400078e0000 */
[----:B------:R-:W-:Y:S02]  /*5200*/  IMAD R8, R6, R11, R8 ;  /* 0x0000000b06087224 */ /* 0x000fe400078e0208 */
[----:B------:R-:W-:Y:S02]  /*5210*/  IMAD R13, R3, R2, R13 ;  /* 0x00000002030d7224 */ /* 0x000fe400078e020d */
[----:B------:R-:W-:Y:S02]  /*5220*/  IMAD R8, R9, R6, R8 ;  /* 0x0000000609087224 */ /* 0x000fe400078e0208 */
.L_x_100:
[----:B------:R-:W-:Y:S05]  /*5230*/  BRA.U UP1, `(.L_x_101) ;  /* 0x0000000101107547 */ /* 0x000fea000b800000 */
[----:B------:R-:W-:Y:S04]  /*5240*/  MOV R0, UR13 ;  /* 0x0000000d00007c02 */ /* 0x000fe80008000f00 */
[----:B------:R-:W-:Y:S04]  /*5250*/  SHF.L.U32 R3, R0, 0x1f, RZ ;  /* 0x0000001f00037819 */ /* 0x000fe800000006ff */
[----:B------:R-:W1:Y:S02]  /*5260*/  SYNCS.PHASECHK.TRANS64.TRYWAIT P0, [UR6+0x238], R3 ;  /* 0x00023803ff0075a7 */ /* 0x000e640008001106 */
[----:B-1----:R-:W-:Y:S05]  /*5270*/  @!P0 BRA `(.L_x_102) ;  /* 0x0000003c00108947 */ /* 0x002fea0003800000 */
.L_x_101:
[----:B------:R-:W-:Y:S05]  /*5280*/  BRA.U !UP3, `(.L_x_103) ;  /* 0x000000010b347547 */ /* 0x000fea000b800000 */
[----:B------:R-:W-:Y:S01]  /*5290*/  UPLOP3.LUT UP0, UPT, UPT, UPT, UP2, 0x80, 0x8 ;  /* 0x000000000008789c */ /* 0x000fe20003f0f020 */
[----:B-1----:R-:W-:Y:S02]  /*52a0*/  HFMA2 R0, -RZ, RZ, 0, 5.9604644775390625e-08 ;  /* 0x00000001ff007431 */ /* 0x002fe400000001ff */
[----:B------:R-:W-:Y:S03]  /*52b0*/  IMAD.MOV.U32 R164, RZ, RZ, 0x1 ;  /* 0x00000001ffa47424 */ /* 0x000fe600078e00ff */
[----:B------:R-:W-:Y:S05]  /*52c0*/  PLOP3.LUT P0, PT, PT, PT, UP0, 0x80, 0x8 ;  /* 0x000000000008781c */ /* 0x000fea0003f0f008 */
[----:B------:R-:W1:Y:S01]  /*52d0*/  @UP0 LDCU.64 UR8, c[0x0][0x888] ;  /* 0x00011100ff0807ac */ /* 0x000e620008000a00 */
[----:B------:R-:W-:Y:S07]  /*52e0*/  @UP0 UIMAD UR7, UR36, UR4, URZ ;  /* 0x00000004240702a4 */ /* 0x000fee000f8e02ff */
[----:B------:R-:W-:Y:S01]  /*52f0*/  @!P0 PRMT R164, R0, 0x7610, R164 ;  /* 0x0000761000a48816 */ /* 0x000fe200000000a4 */
[----:B-1----:R-:W-:Y:S03]  /*5300*/  @UP0 UIMAD.WIDE UR8, UR7, 0x4, UR8 ;  /* 0x00000004070808a5 */ /* 0x002fe6000f8e0208 */
[----:B------:R-:W1:Y:S03]  /*5310*/  @!UP0 LDCU UR7, c[0x0][0x880] ;  /* 0x00011000ff0787ac */ /* 0x000e660008000800 */
[----:B------:R-:W-:Y:S01]  /*5320*/  IMAD.U32 R10, RZ, RZ, UR8 ;  /* 0x00000008ff0a7e24 */ /* 0x000fe2000f8e00ff */
[----:B------:R-:W-:Y:S05]  /*5330*/  MOV R11, UR9 ;  /* 0x00000009000b7c02 */ /* 0x000fea0008000f00 */
[----:B-----5:R3:W5:Y:S02]  /*5340*/  @P0 LDG.E R81, desc[UR40][R10.64] ;  /* 0x000000280a510981 */ /* 0x020764000c1e1900 */
[----:B-1-3--:R-:W-:Y:S07]  /*5350*/  @!P0 IMAD.U32 R81, RZ, RZ, UR7 ;  /* 0x00000007ff518e24 */ /* 0x00afee000f8e00ff */
.L_x_103:
[----:B-----5:R-:W-:Y:S01]  /*5360*/  @!P4 FSETP.EQ.AND P5, PT, R81, RZ, PT ;  /* 0x000000ff5100c20b */ /* 0x020fe20003fa2000 */
[----:B------:R-:W-:Y:S01]  /*5370*/  @!UPT UIADD3 URZ, UPT, UPT, URZ, URZ, URZ ;  /* 0x000000fffffff290 */ /* 0x000fe2000fffe0ff */
[----:B------:R-:W-:Y:S11]  /*5380*/  @!P4 BRA `(.L_x_104) ;  /* 0x000000000014c947 */ /* 0x000ff60003800000 */
[----:B------:R-:W-:Y:S02]  /*5390*/  LOP3.LUT P0, RZ, R164, 0xff, RZ, 0xc0, !PT ;  /* 0x000000ffa4ff7812 */ /* 0x000fe4000780c0ff */
[----:B------:R-:W-:Y:S04]  /*53a0*/  PLOP3.LUT P5, PT, PT, PT, UP0, 0x80, 0x8 ;  /* 0x000000000008781c */ /* 0x000fe80003faf008 */
[----:B------:R-:W-:Y:S07]  /*53b0*/  PLOP3.LUT P5, PT, P5, PT, PT, 0x8, 0x80 ;  /* 0x000000000080781c */ /* 0x000fee0002fae170 */
[----:B------:R-:W-:Y:S11]  /*53c0*/  @P0 FSETP.EQ.AND P5, PT, R81, RZ, PT ;  /* 0x000000ff5100020b */ /* 0x000ff60003fa2000 */
[----:B------:R-:W-:Y:S02]  /*53d0*/  @!UPT UIADD3 URZ, UPT, UPT, URZ, URZ, URZ ;  /* 0x000000fffffff290 */ /* 0x000fe4000fffe0ff */
.L_x_104:
[----:B------:R-:W3:Y:S01]  /*53e0*/  SYNCS.PHASECHK.TRANS64.TRYWAIT P4, [UR6+0x228], R26 ;  /* 0x0002281aff0075a7 */ /* 0x000ee20008081106 */
[----:B------:R-:W-:Y:S01]  /*53f0*/  @P3 SHF.R.U32.HI R27, RZ, 0x10, R21 ;  /* 0x00000010ff1b3819 */ /* 0x000fe20000011615 */
[----:B------:R-:W-:Y:S01]  /*5400*/  VIADD R29, R29, 0x1 ;  /* 0x000000011d1d7836 */ /* 0x000fe20000000000 */
[----:B------:R-:W5:Y:S08]  /*5410*/  LDC.64 R14, c[0x0][0xb10] ;  /* 0x0002c400ff0e7b82 */ /* 0x000f700000000a00 */
[----:B------:R-:W2:Y:S08]  /*5420*/  LDC.64 R10, c[0x0][0xb18] ;  /* 0x0002c600ff0a7b82 */ /* 0x000eb00000000a00 */
[----:B-1----:R-:W1:Y:S08]  /*5430*/  @!P1 LDC R0, c[0x0][0xb20] ;  /* 0x0002c800ff009b82 */ /* 0x002e700000000800 */
[----:B------:R-:W4:Y:S01]  /*5440*/  @!P1 LDC R3, c[0x0][0xb0c] ;  /* 0x0002c300ff039b82 */ /* 0x000f220000000800 */
[----:B-----5:R-:W-:Y:S05]  /*5450*/  @!P1 IMAD.HI.U32 R14, R13, R14, RZ ;  /* 0x0000000e0d0e9227 */ /* 0x020fea00078e00ff */
[----:B------:R-:W-:Y:S01]  /*5460*/  @!P1 SHF.R.U32.HI R14, RZ, R15, R14 ;  /* 0x0000000fff0e9219 */ /* 0x000fe2000001160e */
[----:B--2---:R-:W-:Y:S01]  /*5470*/  @!P1 IMAD.HI.U32 R11, R8, R11, RZ ;  /* 0x0000000b080b9227 */ /* 0x004fe200078e00ff */
[----:B------:R-:W-:Y:S04]  /*5480*/  @!P1 ISETP.NE.AND P0, PT, R10, 0x1, PT ;  /* 0x000000010a00980c */ /* 0x000fe80003f05270 */
[----:B-1----:R-:W-:Y:S02]  /*5490*/  @!P1 SHF.R.U32.HI R9, RZ, R0, R11 ;  /* 0x00000000ff099219 */ /* 0x002fe4000001160b */
[----:B----4-:R-:W-:Y:S02]  /*54a0*/  @!P1 ISETP.NE.AND P2, PT, R3, 0x1, PT ;  /* 0x000000010300980c */ /* 0x010fe40003f45270 */
[----:B------:R-:W-:Y:S02]  /*54b0*/  @!P1 SEL R9, R8, R9, !P0 ;  /* 0x0000000908099207 */ /* 0x000fe40004000000 */
[----:B------:R-:W-:Y:S02]  /*54c0*/  ELECT P0, URZ, PT ;  /* 0x0000000000ff782f */ /* 0x000fe40003800000 */
[----:B------:R-:W-:Y:S05]  /*54d0*/  @!P1 SEL R14, R13, R14, !P2 ;  /* 0x0000000e0d0e9207 */ /* 0x000fea0005000000 */
[----:B------:R-:W-:Y:S02]  /*54e0*/  @!P1 IMAD.IADD R0, R9, 0x1, -R14 ;  /* 0x0000000109009824 */ /* 0x000fe400078e0a0e */
[----:B------:R-:W-:Y:S02]  /*54f0*/  @!P1 IMAD.IADD R9, R14, 0x1, -R9 ;  /* 0x000000010e099824 */ /* 0x000fe400078e0a09 */
[----:B------:R-:W-:Y:S02]  /*5500*/  @!P1 IMAD R13, R0, R3, R13 ;  /* 0x00000003000d9224 */ /* 0x000fe400078e020d */
[----:B------:R-:W-:Y:S01]  /*5510*/  @!P1 IMAD R8, R9, R10, R8 ;  /* 0x0000000a09089224 */ /* 0x000fe200078e0208 */
[----:B---3--:R-:W-:Y:S06]  /*5520*/  @!P4 BRA `(.L_x_105) ;  /* 0x00000038007cc947 */ /* 0x008fec0003800000 */
.L_x_216:
[----:B------:R-:W-:Y:S01]  /*5530*/  PLOP3.LUT P5, PT, P5, P0, PT, 0xf2, 0x2f ;  /* 0x00000000002f781c */ /* 0x000fe20002fa1e72 */
[----:B------:R-:W-:Y:S01]  /*5540*/  UMOV UR14, 0x0 ;  /* 0x00000000000e7882 */ /* 0x000fe20000000000 */
[----:B------:R-:W-:Y:S01]  /*5550*/  LOP3.LUT R30, R30, 0x1, RZ, 0x3c, !PT ;  /* 0x000000011e1e7812 */ /* 0x000fe200078e3cff */
[----:B------:R-:W-:Y:S01]  /*5560*/  UMOV UR15, 0x10000000 ;  /* 0x10000000000f7882 */ /* 0x000fe20000000000 */
[----:B------:R-:W-:Y:S01]  /*5570*/  UMOV UR12, UR36 ;  /* 0x00000024000c7c82 */ /* 0x000fe20008000000 */
[----:B------:R-:W-:Y:S08]  /*5580*/  @P3 R2UR UR36, R27 ;  /* 0x000000001b2432ca */ /* 0x000ff000000e0000 */
[----:B-1----:R-:W-:Y:S01]  /*5590*/  @!P5 IADD3 R3, P0, PT, R32, 0x580, RZ ;  /* 0x000005802003d810 */ /* 0x002fe20007f1e0ff */
[----:B------:R-:W-:Y:S01]  /*55a0*/  @!P5 IMAD.SHL.U32 R155, R155, 0x40, RZ ;  /* 0x000000409b9bd824 */ /* 0x000fe200078e00ff */
[----:B------:R-:W-:Y:S01]  /*55b0*/  VOTEU.ALL UP1, P5 ;  /* 0x0000000000ff7886 */ /* 0x000fe20002820000 */
[----:B------:R-:W-:Y:S01]  /*55c0*/  @!P5 IMAD.SHL.U32 R165, R165, 0x80, RZ ;  /* 0x00000080a5a5d824 */ /* 0x000fe200078e00ff */
[----:B------:R-:W-:Y:S01]  /*55d0*/  @!P5 R2UR UR8, R3 ;  /* 0x000000000308d2ca */ /* 0x000fe200000e0000 */
[----:B------:R-:W-:Y:S01]  /*55e0*/  @!P5 IMAD.X R0, RZ, RZ, R33, P0 ;  /* 0x000000ffff00d224 */ /* 0x000fe200000e0621 */
[----:B------:R-:W-:Y:S01]  /*55f0*/  @!P5 R2UR UR10, R155 ;  /* 0x000000009b0ad2ca */ /* 0x000fe200000e0000 */
[----:B------:R-:W-:Y:S01]  /*5600*/  @!UP1 UIADD3 UR9, UPT, UPT, UR6, 0x220, URZ ;  /* 0x0000022006099890 */ /* 0x000fe2000fffe0ff */
[----:B------:R-:W-:Y:S01]  /*5610*/  @!P5 R2UR UR11, R165 ;  /* 0x00000000a50bd2ca */ /* 0x000fe200000e0000 */
[----:B------:R-:W-:Y:S01]  /*5620*/  IMAD.IADD R155, R8, 0x1, R143 ;  /* 0x00000001089b7824 */ /* 0x000fe200078e028f */
[----:B------:R-:W-:Y:S01]  /*5630*/  @!P5 R2UR UR7, R0 ;  /* 0x000000000007d2ca */ /* 0x000fe200000e0000 */
[----:B------:R-:W-:Y:S01]  /*5640*/  IMAD.IADD R165, R13, 0x1, R154 ;  /* 0x000000010da57824 */ /* 0x000fe200078e029a */
[C---:B------:R-:W-:Y:S04]  /*5650*/  ISETP.NE.AND P0, PT, R29.reuse, 0x2, PT ;  /* 0x000000021d00780c */ /* 0x040fe80003f05270 */
[----:B------:R-:W-:Y:S01]  /*5660*/  SEL R3, RZ, 0x1, P0 ;  /* 0x00000001ff037807 */ /* 0x000fe20000000000 */
[----:B------:R-:W-:Y:S01]  /*5670*/  IMAD.U32 R10, RZ, RZ, UR8 ;  /* 0x00000008ff0a7e24 */ /* 0x000fe2000f8e00ff */
[----:B------:R-:W-:Y:S01]  /*5680*/  @!UP1 UIADD3 UR8, UPT, UPT, UR6, 0x400, URZ ;  /* 0x0000040006089890 */ /* 0x000fe2000fffe0ff */
[----:B------:R-:W-:Y:S01]  /*5690*/  SEL R29, R29, RZ, P0 ;  /* 0x000000ff1d1d7207 */ /* 0x000fe20000000000 */
[----:B------:R-:W-:Y:S01]  /*56a0*/  VOTEU.ALL UP1, P5 ;  /* 0x0000000000ff7886 */ /* 0x000fe20002820000 */
[----:B------:R-:W-:Y:S02]  /*56b0*/  LOP3.LUT R28, R28, R3, RZ, 0x3c, !PT ;  /* 0x000000031c1c7212 */ /* 0x000fe400078e3cff */
[----:B------:R-:W-:Y:S01]  /*56c0*/  IMAD.U32 R11, RZ, RZ, UR7 ;  /* 0x00000007ff0b7e24 */ /* 0x000fe2000f8e00ff */
[----:B------:R-:W-:Y:S04]  /*56d0*/  @!P5 R2UR UR16, R10 ;  /* 0x000000000a10d2ca */ /* 0x000fe800000e0000 */
[----:B------:R-:W-:Y:S11]  /*56e0*/  @!P5 R2UR UR17, R11 ;  /* 0x000000000b11d2ca */ /* 0x000ff600000e0000 */
[----:B------:R-:W-:Y:S02]  /*56f0*/  @!UPT UIADD3 URZ, UPT, UPT, URZ, URZ, URZ ;  /* 0x000000fffffff290 */ /* 0x000fe4000fffe0ff */
[----:B------:R3:W-:Y:S01]  /*5700*/  @!UP1 UTMALDG.3D [UR8], [UR16], desc[UR14] ;  /* 0x00000e08100095b4 */ /* 0x0007e20008011000 */
[----:B------:R3:W-:Y:S01]  /*5710*/  @!P5 SYNCS.ARRIVE.TRANS64.RED.A0TR RZ, [UR6+0x220], R25 ;  /* 0x00022019ffffd9a7 */ /* 0x0007e20008300406 */
[----:B------:R-:W-:Y:S01]  /*5720*/  UPLOP3.LUT UP1, UPT, UPT, UPT, UPT, 0x80, 0x8 ;  /* 0x000000000008789c */ /* 0x000fe20003f2f070 */
[----:B------:R-:W-:Y:S01]  /*5730*/  SYNCS.ARRIVE.TRANS64.RED.A1T0 RZ, [UR37], RZ ;  /* 0x000000ffffff79a7 */ /* 0x000fe20008100425 */
[----:B------:R-:W-:Y:S09]  /*5740*/  @P3 BRA `(.L_x_106) ;  /* 0xfffffff400b43947 */ /* 0x000ff2000383ffff */
[----:B------:R-:W-:Y:S07]  /*5750*/  MOV R0, UR6 ;  /* 0x0000000600007c02 */ /* 0x000fee0008000f00 */
.L_x_107:
[----:B-1----:R-:W-:-:S04]  /*5760*/  SHF.L.U32 R3, R30, 0x1f, RZ ;  /* 0x0000001f1e037819 */ /* 0x002fc800000006ff */
[----:B------:R1:W2:Y:S03]  /*5770*/  SYNCS.PHASECHK.TRANS64.TRYWAIT P0, [R0+URZ+0x228], R3 ;  /* 0x00022803000075a7 */ /* 0x0002a600080011ff */
[----:B--2---:R-:W-:Y:S05]  /*5780*/  @!P0 NANOSLEEP.SYNCS 0x989680 ;  /* 0x009896800000895d */ /* 0x004fea0003900000 */
[----:B------:R-:W2:Y:S02]  /*5790*/  @!P0 SYNCS.PHASECHK.TRANS64 P0, [R0+URZ+0x228], R3 ;  /* 0x00022803000085a7 */ /* 0x000ea400080010ff */
[----:B--23--:R-:W-:Y:S05]  /*57a0*/  @P0 EXIT ;  /* 0x000000000000094d */ /* 0x00cfea0003800000 */
[----:B------:R-:W-:Y:S05]  /*57b0*/  BRA `(.L_x_107) ;  /* 0xfffffffc00e87947 */ /* 0x000fea000383ffff */
.L_x_98:
[----:B------:R-:W-:-:S06]  /*57c0*/  UISETP.GE.AND UP1, UPT, UR8, 0x4, UPT ;  /* 0x000000040800788c */ /* 0x000fcc000bf26270 */
[----:B------:R-:W-:-:S13]  /*57d0*/  PLOP3.LUT P0, PT, PT, PT, UP1, 0x80, 0x8 ;  /* 0x000000000008781c */ /* 0x000fda0003f0f018 */
[----:B------:R-:W-:Y:S05]  /*57e0*/  @!P0 EXIT ;  /* 0x000000000000894d */ /* 0x000fea0003800000 */
[----:B------:R-:W-:Y:S01]  /*57f0*/  BAR.SYNC.DEFER_BLOCKING 0x6, 0xa0 ;  /* 0x0182800000007b1d */ /* 0x000fe20000010000 */
[C---:B------:R-:W-:Y:S02]  /*5800*/  IMAD.SHL.U32 R3, R166.reuse, 0x40, RZ ;  /* 0x00000040a6037824 */ /* 0x040fe400078e00ff */
[----:B------:R-:W-:Y:S02]  /*5810*/  HFMA2 R76, -RZ, RZ, 0, 0 ;  /* 0x00000000ff4c7431 */ /* 0x000fe400000001ff */
[C---:B------:R-:W-:Y:S01]  /*5820*/  IMAD.SHL.U32 R168, R166.reuse, 0x8, RZ ;  /* 0x00000008a6a87824 */ /* 0x040fe200078e00ff */
[----:B------:R-:W-:Y:S01]  /*5830*/  CS2R R174, SRZ ;  /* 0x0000000000ae7805 */ /* 0x000fe2000001ff00 */
[----:B------:R-:W-:Y:S01]  /*5840*/  IMAD.U32 R79, R166, 0x10000, RZ ;  /* 0x00010000a64f7824 */ /* 0x000fe200078e00ff */
[----:B------:R-:W-:Y:S01]  /*5850*/  UMOV UR43, 0x400 ;  /* 0x00000400002b7882 */ /* 0x000fe20000000000 */
[----:B------:R-:W-:Y:S01]  /*5860*/  LOP3.LUT R5, R3, 0x180, RZ, 0xc0, !PT ;  /* 0x0000018003057812 */ /* 0x000fe200078ec0ff */
[----:B------:R-:W-:Y:S01]  /*5870*/  ULEA UR43, UR37, UR43, 0x18 ;  /* 0x0000002b252b7291 */ /* 0x000fe2000f8ec0ff */
[----:B------:R-:W1:Y:S01]  /*5880*/  LDC R167, c[0x0][0x370] ;  /* 0x0000dc00ffa77b82 */ /* 0x000e620000000800 */
[----:B------:R-:W-:Y:S01]  /*5890*/  LOP3.LUT R79, R79, 0x600000, RZ, 0xc0, !PT ;  /* 0x006000004f4f7812 */ /* 0x000fe200078ec0ff */
[----:B------:R-:W-:Y:S01]  /*58a0*/  IMAD.MOV.U32 R181, RZ, RZ, RZ ;  /* 0x000000ffffb57224 */ /* 0x000fe200078e00ff */
[----:B------:R-:W-:Y:S01]  /*58b0*/  LOP3.LUT R168, R5, 0x30, R168, 0xf8, !PT ;  /* 0x0000003005a87812 */ /* 0x000fe200078ef8a8 */
[----:B------:R-:W-:Y:S01]  /*58c0*/  UIADD3 UR4, UPT, UPT, UR43, 0x2400, URZ ;  /* 0x000024002b047890 */ /* 0x000fe2000fffe0ff */
[----:B------:R-:W-:Y:S01]  /*58d0*/  IMAD.MOV.U32 R173, RZ, RZ, RZ ;  /* 0x000000ffffad7224 */ /* 0x000fe200078e00ff */
[----:B------:R-:W2:Y:S01]  /*58e0*/  LDCU.64 UR46, c[0x0][0x348] ;  /* 0x00006900ff2e77ac */ /* 0x000ea20008000a00 */
[----:B------:R-:W-:Y:S01]  /*58f0*/  LOP3.LUT R168, R168, 0x1e40, R3, 0xf8, !PT ;  /* 0x00001e40a8a87812 */ /* 0x000fe200078ef803 */
[----:B------:R-:W4:Y:S01]  /*5900*/  LDC R74, c[0x0][0xb0c] ;  /* 0x0002c300ff4a7b82 */ /* 0x000f220000000800 */
[----:B------:R-:W-:Y:S01]  /*5910*/  IMAD.SHL.U32 R3, R166, 0x10, RZ ;  /* 0x00000010a6037824 */ /* 0x000fe200078e00ff */
[----:B------:R-:W-:Y:S01]  /*5920*/  MOV R179, UR4 ;  /* 0x0000000400b37c02 */ /* 0x000fe20008000f00 */
[----:B------:R-:W1:Y:S03]  /*5930*/  LDCU.64 UR38, c[0x0][0x888] ;  /* 0x00011100ff2677ac */ /* 0x000e660008000a00 */
[C---:B------:R-:W-:Y:S01]  /*5940*/  LOP3.LUT R5, R3.reuse, 0x20, RZ, 0xc0, !PT ;  /* 0x0000002003057812 */ /* 0x040fe200078ec0ff */
[----:B------:R-:W3:Y:S01]  /*5950*/  LDS R0, [UR43+0x2f0] ;  /* 0x0002f02bff007984 */ /* 0x000ee20008000800 */
[----:B------:R-:W1:Y:S01]  /*5960*/  LDC R170, c[0x0][0xb20] ;  /* 0x0002c800ffaa7b82 */ /* 0x000e620000000800 */
[----:B------:R-:W-:Y:S01]  /*5970*/  LOP3.LUT R3, R3, 0x40, RZ, 0xc0, !PT ;  /* 0x0000004003037812 */ /* 0x000fe200078ec0ff */
[----:B------:R-:W-:-:S06]  /*5980*/  UIADD3 UR42, UPT, UPT, UR43, 0x400, URZ ;  /* 0x000004002b2a7890 */ /* 0x000fcc000fffe0ff */
[----:B------:R-:W1:Y:S08]  /*5990*/  LDC R73, c[0x0][0xb30] ;  /* 0x0002cc00ff497b82 */ /* 0x000e700000000800 */
[----:B------:R-:W1:Y:S08]  /*59a0*/  LDC.64 R152, c[0x0][0xb10] ;  /* 0x0002c400ff987b82 */ /* 0x000e700000000a00 */
[----:B------:R-:W1:Y:S08]  /*59b0*/  LDC.64 R70, c[0x0][0xb18] ;  /* 0x0002c600ff467b82 */ /* 0x000e700000000a00 */
[----:B------:R-:W1:Y:S01]  /*59c0*/  LDC.64 R148, c[0x0][0x888] ;  /* 0x00022200ff947b82 */ /* 0x000e620000000a00 */
[----:B---3--:R-:W-:-:S07]  /*59d0*/  IMAD.IADD R79, R0, 0x1, R79 ;  /* 0x00000001004f7824 */ /* 0x008fce00078e024f */
[----:B------:R-:W3:Y:S01]  /*59e0*/  LDC.64 R68, c[0x0][0xb28] ;  /* 0x0002ca00ff447b82 */ /* 0x000ee20000000a00 */
[----:B------:R-:W-:-:S05]  /*59f0*/  VIADD R0, R168, UR43 ;  /* 0x0000002ba8007c36 */ /* 0x000fca0008000000 */
[--C-:B------:R-:W-:Y:S02]  /*5a00*/  IADD3 R178, PT, PT, -R5, 0x400, R0.reuse ;  /* 0x0000040005b27810 */ /* 0x100fe40007ffe100 */
[----:B------:R-:W1:Y:S01]  /*5a10*/  LDC.64 R150, c[0x0][0x890] ;  /* 0x00022400ff967b82 */ /* 0x000e620000000a00 */
[----:B------:R-:W-:Y:S02]  /*5a20*/  IADD3 R177, PT, PT, -R3, 0x400, R0 ;  /* 0x0000040003b17810 */ /* 0x000fe40007ffe100 */
[----:B------:R-:W-:-:S05]  /*5a30*/  IMAD.IADD R176, R178, 0x1, -R3 ;  /* 0x00000001b2b07824 */ /* 0x000fca00078e0a03 */
[----:B------:R-:W1:Y:S08]  /*5a40*/  LDC.64 R146, c[0x0][0x8b0] ;  /* 0x00022c00ff927b82 */ /* 0x000e700000000a00 */
[----:B------:R-:W1:Y:S08]  /*5a50*/  LDC.64 R144, c[0x0][0x8a8] ;  /* 0x00022a00ff907b82 */ /* 0x000e700000000a00 */
[----:B--2-4-:R-:W1:Y:S02]  /*5a60*/  LDC R172, c[0x0][0x374] ;  /* 0x0000dd00ffac7b82 */ /* 0x014e640000000800 */
.L_x_125:
[C---:B------:R-:W-:Y:S02]  /*5a70*/  LEA R0, R181.reuse, UR43, 0x3 ;  /* 0x0000002bb5007c11 */ /* 0x040fe4000f8e18ff */
[----:B------:R-:W-:Y:S02]  /*5a80*/  SHF.L.U32 R3, R174, 0x1f, RZ ;  /* 0x0000001fae037819 */ /* 0x000fe400000006ff */
[----:B------:R-:W-:Y:S02]  /*5a90*/  LEA R16, R181, UR43, 0x4 ;  /* 0x0000002bb5107c11 */ /* 0x000fe4000f8e20ff */
[----:B--2---:R-:W2:Y:S02]  /*5aa0*/  SYNCS.PHASECHK.TRANS64.TRYWAIT P0, [R0+URZ+0x240], R3 ;  /* 0x00024003000075a7 */ /* 0x004ea400080011ff */
[----:B-12---:R-:W-:Y:S05]  /*5ab0*/  @!P0 BRA `(.L_x_108) ;  /* 0x0000003400308947 */ /* 0x006fea0003800000 */
.L_x_217:
[----:B------:R-:W4:Y:S01]  /*5ac0*/  LDC.64 R12, c[0x0][0xb10] ;  /* 0x0002c400ff0c7b82 */ /* 0x000f220000000a00 */
[----:B------:R-:W3:Y:S01]  /*5ad0*/  LDS.128 R16, [R16+0x2d0] ;  /* 0x0002d00010107984 */ /* 0x000ee20000000c00 */
[----:B-1----:R-:W-:Y:S01]  /*5ae0*/  ISETP.NE.AND P1, PT, R73, 0x1, PT ;  /* 0x000000014900780c */ /* 0x002fe20003f25270 */
[----:B--2---:R-:W-:Y:S01]  /*5af0*/  VIADD R0, R0, 0x250 ;  /* 0x0000025000007836 */ /* 0x004fe20000000000 */
[----:B------:R-:W-:Y:S04]  /*5b00*/  ISETP.GE.AND P0, PT, R72, 0x1, PT ;  /* 0x000000014800780c */ /* 0x000fe80003f06270 */
[----:B------:R-:W1:Y:S01]  /*5b10*/  LDC.64 R10, c[0x0][0xb18] ;  /* 0x0002c600ff0a7b82 */ /* 0x000e620000000a00 */
[----:B------:R-:W-:Y:S01]  /*5b20*/  PRMT R0, RZ, 0x654, R0 ;  /* 0x00000654ff007816 */ /* 0x000fe20000000000 */
[----:B------:R-:W-:Y:S01]  /*5b30*/  @!PT LDS RZ, [RZ] ;  /* 0x00000000fffff984 */ /* 0x000fe20000000800 */
[----:B------:R-:W-:Y:S01]  /*5b40*/  @!PT LDS RZ, [RZ] ;  /* 0x00000000fffff984 */ /* 0x000fe20000000800 */
[----:B------:R-:W-:Y:S01]  /*5b50*/  @!PT LDS RZ, [RZ] ;  /* 0x00000000fffff984 */ /* 0x000fe20000000800 */
[----:B------:R-:W-:Y:S01]  /*5b60*/  @!PT LDS RZ, [RZ] ;  /* 0x00000000fffff984 */ /* 0x000fe20000000800 */
[----:B------:R2:W-:Y:S06]  /*5b70*/  MEMBAR.ALL.CTA ;  /* 0x0000000000007992 */ /* 0x0005ec0000008000 */
[----:B--2---:R-:W2:Y:S01]  /*5b80*/  FENCE.VIEW.ASYNC.S ;  /* 0x00000000000073c6 */ /* 0x004ea20000000000 */
[----:B------:R-:W1:Y:S08]  /*5b90*/  @!P1 LDC R14, c[0x0][0xb20] ;  /* 0x0002c800ff0e9b82 */ /* 0x000e700000000800 */
[----:B------:R-:W1:Y:S01]  /*5ba0*/  @!P1 LDC R9, c[0x0][0xb0c] ;  /* 0x0002c300ff099b82 */ /* 0x000e620000000800 */
[----:B--2---:R2:W-:Y:S01]  /*5bb0*/  SYNCS.ARRIVE.TRANS64.RED.A1T0 RZ, [R0+URZ], RZ ;  /* 0x000000ff00ff79a7 */ /* 0x0045e200081004ff */
[----:B---3--:R-:W-:Y:S04]  /*5bc0*/  LOP3.LUT P4, RZ, R18, 0x1, RZ, 0xc0, !PT ;  /* 0x0000000112ff7812 */ /* 0x008fe8000788c0ff */
[----:B------:R-:W-:Y:S09]  /*5bd0*/  P2R R180, PR, RZ, 0x10 ;  /* 0x00000010ffb47803 */ /* 0x000ff20000000000 */
[----:B------:R-:W-:Y:S02]  /*5be0*/  @P4 MOV R77, R16 ;  /* 0x00000010004d4202 */ /* 0x000fe40000000f00 */
[----:B------:R-:W-:Y:S01]  /*5bf0*/  @P4 LOP3.LUT R75, R17, 0xffff, RZ, 0xc0, !PT ;  /* 0x0000ffff114b4812 */ /* 0x000fe200078ec0ff */
[----:B--2-4-:R-:W-:Y:S06]  /*5c00*/  @!P0 BRA `(.L_x_109) ;  /* 0x0000000000a48947 */ /* 0x014fec0003800000 */
[----:B------:R-:W-:Y:S01]  /*5c10*/  IMAD.HI.U32 R21, R172, R71, RZ ;  /* 0x00000047ac157227 */ /* 0x000fe200078e00ff */
[----:B------:R-:W-:Y:S02]  /*5c20*/  ISETP.NE.AND P0, PT, R70, 0x1, PT ;  /* 0x000000014600780c */ /* 0x000fe40003f05270 */
[----:B------:R-:W-:Y:S01]  /*5c30*/  ISETP.NE.AND P2, PT, R72, 0x1, PT ;  /* 0x000000014800780c */ /* 0x000fe20003f45270 */
[----:B------:R-:W-:Y:S01]  /*5c40*/  IMAD.HI.U32 R20, R167, R152, RZ ;  /* 0x00000098a7147227 */ /* 0x000fe200078e00ff */
[----:B------:R-:W-:Y:S02]  /*5c50*/  SHF.R.U32.HI R21, RZ, R170, R21 ;  /* 0x000000aaff157219 */ /* 0x000fe40000011615 */
[----:B------:R-:W-:Y:S01]  /*5c60*/  ISETP.NE.AND P3, PT, R74, 0x1, PT ;  /* 0x000000014a00780c */ /* 0x000fe20003f65270 */
[----:B------:R-:W-:Y:S01]  /*5c70*/  IMAD.HI.U32 R24, R77, R152, RZ ;  /* 0x000000984d187227 */ /* 0x000fe200078e00ff */
[----:B------:R-:W-:Y:S02]  /*5c80*/  SHF.R.U32.HI R20, RZ, R153, R20 ;  /* 0x00000099ff147219 */ /* 0x000fe40000011614 */
[----:B------:R-:W-:Y:S01]  /*5c90*/  SEL R3, R172, R21, !P0 ;  /* 0x00000015ac037207 */ /* 0x000fe20004000000 */
[----:B------:R-:W-:Y:S01]  /*5ca0*/  IMAD.HI.U32 R21, R75, R71, RZ ;  /* 0x000000474b157227 */ /* 0x000fe200078e00ff */
[----:B------:R-:W-:Y:S02]  /*5cb0*/  SEL R7, R167, R20, !P3 ;  /* 0x00000014a7077207 */ /* 0x000fe40005800000 */
[----:B------:R-:W-:Y:S01]  /*5cc0*/  SHF.R.U32.HI R24, RZ, R153, R24 ;  /* 0x00000099ff187219 */ /* 0x000fe20000011618 */
[-C--:B------:R-:W-:Y:S04]  /*5cd0*/  IMAD.HI.U32 R20, R3, R68.reuse, RZ ;  /* 0x0000004403147227 */ /* 0x080fe800078e00ff */
[----:B------:R-:W-:Y:S01]  /*5ce0*/  IMAD.HI.U32 R22, R7, R68, RZ ;  /* 0x0000004407167227 */ /* 0x000fe200078e00ff */
[-C--:B------:R-:W-:Y:S02]  /*5cf0*/  @P2 SHF.R.U32.HI R3, RZ, R69.reuse, R20 ;  /* 0x00000045ff032219 */ /* 0x080fe40000011614 */
[----:B------:R-:W-:Y:S02]  /*5d00*/  SHF.R.U32.HI R20, RZ, R170, R21 ;  /* 0x000000aaff147219 */ /* 0x000fe40000011615 */
[----:B------:R-:W-:Y:S01]  /*5d10*/  @P2 SHF.R.U32.HI R7, RZ, R69, R22 ;  /* 0x00000045ff072219 */ /* 0x000fe20000011616 */
[C---:B------:R-:W-:Y:S01]  /*5d20*/  IMAD R2, R72.reuse, R3, RZ ;  /* 0x0000000348027224 */ /* 0x040fe200078e02ff */
[----:B------:R-:W-:Y:S02]  /*5d30*/  SEL R5, R75, R20, !P0 ;  /* 0x000000144b057207 */ /* 0x000fe40004000000 */
[----:B------:R-:W-:Y:S01]  /*5d40*/  SEL R3, R77, R24, !P3 ;  /* 0x000000184d037207 */ /* 0x000fe20005800000 */
[----:B------:R-:W-:Y:S01]  /*5d50*/  IMAD R4, R72, R7, RZ ;  /* 0x0000000748047224 */ /* 0x000fe200078e02ff */
[C---:B------:R-:W-:Y:S01]  /*5d60*/  ISETP.GE.AND P0, PT, R5.reuse, R2, PT ;  /* 0x000000020500720c */ /* 0x040fe20003f06270 */
[----:B------:R-:W-:Y:S03]  /*5d70*/  IMAD.HI.U32 R6, R5, R68, RZ ;  /* 0x0000004405067227 */ /* 0x000fe600078e00ff */
[----:B------:R-:W-:Y:S01]  /*5d80*/  ISETP.GE.OR P0, PT, R3, R4, P0 ;  /* 0x000000040300720c */ /* 0x000fe20000706670 */
[----:B------:R-:W-:Y:S01]  /*5d90*/  IMAD.MOV R4, RZ, RZ, -R3 ;  /* 0x000000ffff047224 */ /* 0x000fe200078e0a03 */
[-C--:B------:R-:W-:Y:S03]  /*5da0*/  SHF.R.U32.HI R6, RZ, R69.reuse, R6 ;  /* 0x00000045ff067219 */ /* 0x080fe60000011606 */
[----:B------:R-:W-:Y:S01]  /*5db0*/  IMAD R77, R74, R4, R77 ;  /* 0x000000044a4d7224 */ /* 0x000fe200078e024d */
[----:B------:R-:W-:Y:S05]  /*5dc0*/  SEL R15, R5, R6, !P2 ;  /* 0x00000006050f7207 */ /* 0x000fea0005000000 */
[----:B------:R-:W-:Y:S02]  /*5dd0*/  IMAD.MOV R6, RZ, RZ, -R15 ;  /* 0x000000ffff067224 */ /* 0x000fe400078e0a0f */
[C---:B------:R-:W-:Y:S04]  /*5de0*/  @!P0 IMAD.HI.U32 R2, R3.reuse, R68, RZ ;  /* 0x0000004403028227 */ /* 0x040fe800078e00ff */
[----:B------:R-:W-:Y:S01]  /*5df0*/  IMAD R6, R72, R6, R5 ;  /* 0x0000000648067224 */ /* 0x000fe200078e0205 */
[----:B------:R-:W-:Y:S04]  /*5e00*/  @!P0 SHF.R.U32.HI R2, RZ, R69, R2 ;  /* 0x00000045ff028219 */ /* 0x000fe80000011602 */
[----:B------:R-:W-:Y:S02]  /*5e10*/  @!P0 SEL R0, R3, R2, !P2 ;  /* 0x0000000203008207 */ /* 0x000fe40005000000 */
[----:B------:R-:W-:Y:S02]  /*5e20*/  IADD3 R2, PT, PT, -R5, RZ, RZ ;  /* 0x000000ff05027210 */ /* 0x000fe40007ffe1ff */
[----:B------:R-:W-:Y:S01]  /*5e30*/  @!P0 IADD3 R8, PT, PT, R15, -R0, RZ ;  /* 0x800000000f088210 */ /* 0x000fe20007ffe0ff */
[----:B------:R-:W-:Y:S02]  /*5e40*/  @!P0 IMAD R0, R7, R6, R0 ;  /* 0x0000000607008224 */ /* 0x000fe400078e0200 */
[----:B------:R-:W-:Y:S02]  /*5e50*/  IMAD R75, R70, R2, R75 ;  /* 0x00000002464b7224 */ /* 0x000fe400078e024b */
[----:B------:R-:W-:Y:S02]  /*5e60*/  @!P0 IMAD R5, R8, R72, R3 ;  /* 0x0000004808058224 */ /* 0x000fe400078e0203 */
[----:B------:R-:W-:Y:S04]  /*5e70*/  @!P0 IMAD.MOV.U32 R3, RZ, RZ, R0 ;  /* 0x000000ffff038224 */ /* 0x000fe800078e0000 */
[----:B------:R-:W-:Y:S02]  /*5e80*/  IMAD R77, R3, R74, R77 ;  /* 0x0000004a034d7224 */ /* 0x000fe400078e024d */
[----:B------:R-:W-:Y:S07]  /*5e90*/  IMAD R75, R5, R70, R75 ;  /* 0x00000046054b7224 */ /* 0x000fee00078e024b */
.L_x_109:
[----:B------:R-:W-:Y:S01]  /*5ea0*/  @!P1 IMAD.HI.U32 R0, R77, R12, RZ ;  /* 0x0000000c4d009227 */ /* 0x000fe200078e00ff */
[----:B-1----:R-:W-:Y:S01]  /*5eb0*/  @!P1 ISETP.NE.AND P0, PT, R10, 0x1, PT ;  /* 0x000000010a00980c */ /* 0x002fe20003f05270 */
[----:B------:R-:W-:Y:S01]  /*5ec0*/  ULOP3.LUT UP0, URZ, UR42, 0x1b0, URZ, 0xc0, !UPT ;  /* 0x000001b02aff7892 */ /* 0x000fe2000f80c0ff */
[----:B------:R-:W-:Y:S01]  /*5ed0*/  @!P1 ISETP.NE.AND P2, PT, R9, 0x1, PT ;  /* 0x000000010900980c */ /* 0x000fe20003f45270 */
[----:B------:R-:W-:Y:S01]  /*5ee0*/  @!P1 IMAD.HI.U32 R3, R75, R11, RZ ;  /* 0x0000000b4b039227 */ /* 0x000fe200078e00ff */
[----:B------:R-:W-:Y:S02]  /*5ef0*/  @!P1 SHF.R.U32.HI R0, RZ, R13, R0 ;  /* 0x0000000dff009219 */ /* 0x000fe40000011600 */
[----:B------:R-:W-:Y:S01]  /*5f00*/  @P4 SHF.R.U32.HI R171, RZ, 0x10, R17 ;  /* 0x00000010ffab4819 */ /* 0x000fe20000011611 */
[----:B------:R-:W-:Y:S01]  /*5f10*/  VIADD R181, R181, 0x1 ;  /* 0x00000001b5b57836 */ /* 0x000fe20000000000 */
[----:B------:R-:W-:Y:S02]  /*5f20*/  @!P1 SHF.R.U32.HI R2, RZ, R14, R3 ;  /* 0x0000000eff029219 */ /* 0x000fe40000011603 */
[----:B------:R-:W-:Y:S02]  /*5f30*/  @!P1 SEL R3, R77, R0, !P2 ;  /* 0x000000004d039207 */ /* 0x000fe40005000000 */
[----:B------:R-:W-:Y:S05]  /*5f40*/  @!P1 SEL R2, R75, R2, !P0 ;  /* 0x000000024b029207 */ /* 0x000fea0004000000 */
[----:B------:R-:W-:Y:S02]  /*5f50*/  @!P1 IMAD.IADD R0, R2, 0x1, -R3 ;  /* 0x0000000102009824 */ /* 0x000fe400078e0a03 */
[----:B------:R-:W-:Y:S02]  /*5f60*/  @!P1 IMAD.IADD R2, R3, 0x1, -R2 ;  /* 0x0000000103029824 */ /* 0x000fe400078e0a02 */
[----:B------:R-:W-:Y:S02]  /*5f70*/  @!P1 IMAD R77, R0, R9, R77 ;  /* 0x00000009004d9224 */ /* 0x000fe400078e024d */
[----:B------:R-:W-:Y:S01]  /*5f80*/  @!P1 IMAD R75, R2, R10, R75 ;  /* 0x0000000a024b9224 */ /* 0x000fe200078e024b */
[----:B------:R-:W-:Y:S06]  /*5f90*/  BRA.U !UP0, `(.L_x_110) ;  /* 0x0000000108407547 */ /* 0x000fec000b800000 */
[----:B------:R-:W1:Y:S01]  /*5fa0*/  LDCU.64 UR8, c[0x4][0x80] ;  /* 0x01001000ff0877ac */ /* 0x000e620008000a00 */
[----:B------:R-:W-:Y:S01]  /*5fb0*/  MOV R3, 0x0 ;  /* 0x0000000000037802 */ /* 0x000fe20000000f00 */
[----:B------:R-:W-:Y:S02]  /*5fc0*/  HFMA2 R12, -RZ, RZ, 0, 5.9604644775390625e-08 ;  /* 0x00000001ff0c7431 */ /* 0x000fe400000001ff */
[----:B------:R-:W-:Y:S02]  /*5fd0*/  IMAD.MOV.U32 R8, RZ, RZ, 0x70 ;  /* 0x00000070ff087424 */ /* 0x000fe400078e00ff */
[----:B------:R-:W-:Y:S01]  /*5fe0*/  IMAD.MOV.U32 R13, RZ, RZ, RZ ;  /* 0x000000ffff0d7224 */ /* 0x000fe200078e00ff */
[----:B------:R-:W2:Y:S01]  /*5ff0*/  LDCU.64 UR6, c[0x4][0x88] ;  /* 0x01001100ff0677ac */ /* 0x000ea20008000a00 */
[----:B------:R-:W3:Y:S01]  /*6000*/  LDC.64 R2, c[0x4][R3] ;  /* 0x0100000003027b82 */ /* 0x000ee20000000a00 */
[----:B------:R-:W4:Y:S01]  /*6010*/  LDCU.64 UR4, c[0x4][0x8] ;  /* 0x01000100ff0477ac */ /* 0x000f220008000a00 */
[----:B-1----:R-:W-:Y:S01]  /*6020*/  MOV R5, UR9 ;  /* 0x0000000900057c02 */ /* 0x002fe20008000f00 */
[----:B------:R-:W-:Y:S01]  /*6030*/  IMAD.U32 R4, RZ, RZ, UR8 ;  /* 0x00000008ff047e24 */ /* 0x000fe2000f8e00ff */
[----:B--2---:R-:W-:Y:S01]  /*6040*/  MOV R7, UR7 ;  /* 0x0000000700077c02 */ /* 0x004fe20008000f00 */
[----:B------:R-:W-:Y:S01]  /*6050*/  IMAD.U32 R6, RZ, RZ, UR6 ;  /* 0x00000006ff067e24 */ /* 0x000fe2000f8e00ff */
[----:B----4-:R-:W-:Y:S01]  /*6060*/  MOV R11, UR5 ;  /* 0x00000005000b7c02 */ /* 0x010fe20008000f00 */
[----:B------:R-:W-:Y:S02]  /*6070*/  IMAD.U32 R10, RZ, RZ, UR4 ;  /* 0x00000004ff0a7e24 */ /* 0x000fe4000f8e00ff */
[----:B------:R-:W-:Y:S07]  /*6080*/  LEPC R20, `(.L_x_110) ;  /* 0x000000001014794e */ /* 0x000fee0000000000 */
[----:B---3-5:R-:W-:Y:S05]  /*6090*/  CALL.ABS.NOINC R2 ;  /* 0x0000000002007343 */ /* 0x028fea0003c00000 */
.L_x_110:
[----:B------:R-:W-:Y:S01]  /*60a0*/  LOP3.LUT P0, RZ, R179, 0x1b0, RZ, 0xc0, !PT ;  /* 0x000001b0b3ff7812 */ /* 0x000fe2000780c0ff */
[----:B------:R-:W-:Y:S11]  /*60b0*/  BSSY.RECONVERGENT B6, `(.L_x_111) ;  /* 0x0000013000067945 */ /* 0x000ff60003800200 */
[----:B------:R-:W-:Y:S01]  /*60c0*/  @!UPT UIADD3 URZ, UPT, UPT, URZ, URZ, URZ ;  /* 0x000000fffffff290 */ /* 0x000fe2000fffe0ff */
[----:B------:R-:W-:Y:S05]  /*60d0*/  @!P0 BRA `(.L_x_112) ;  /* 0x0000000000408947 */ /* 0x000fea0003800000 */
        /* <DEDUP_REMOVED lines=16> */
.L_x_112:
[----:B------:R-:W-:Y:S05]  /*61e0*/  BSYNC.RECONVERGENT B6 ;  /* 0x0000000000067941 */ /* 0x000fea0003800200 */
.L_x_111:
[----:B------:R-:W-:Y:S01]  /*61f0*/  ISETP.NE.U32.AND P3, PT, R150, RZ, PT ;  /* 0x000000ff9600720c */ /* 0x000fe20003f65070 */
[----:B------:R-:W-:Y:S01]  /*6200*/  UISETP.NE.AND UP1, UPT, UR44, URZ, UPT ;  /* 0x000000ff2c00728c */ /* 0x000fe2000bf25270 */
[----:B------:R-:W-:Y:S02]  /*6210*/  ISETP.NE.U32.AND P4, PT, R146, RZ, PT ;  /* 0x000000ff9200720c */ /* 0x000fe40003f85070 */
[----:B------:R-:W-:Y:S02]  /*6220*/  ISETP.NE.AND.EX P3, PT, R151, RZ, PT, P3 ;  /* 0x000000ff9700720c */ /* 0x000fe40003f65330 */
[----:B------:R-:W-:Y:S02]  /*6230*/  PLOP3.LUT P1, PT, PT, PT, PT, 0x8, 0x80 ;  /* 0x000000000080781c */ /* 0x000fe40003f2e170 */
[----:B------:R-:W-:Y:S02]  /*6240*/  PLOP3.LUT P0, PT, PT, PT, UP1, 0x80, 0x8 ;  /* 0x000000000008781c */ /* 0x000fe40003f0f018 */
[----:B------:R-:W-:Y:S02]  /*6250*/  ISETP.NE.AND.EX P4, PT, R147, RZ, PT, P4 ;  /* 0x000000ff9300720c */ /* 0x000fe40003f85340 */
[----:B------:R-:W1:Y:S09]  /*6260*/  @UP1 LDCU.64 UR4, c[0x0][0x888] ;  /* 0x00011100ff0417ac */ /* 0x000e720008000a00 */
[----:B------:R-:W-:Y:S01]  /*6270*/  @P0 PLOP3.LUT P1, PT, P3, PT, PT, 0x80, 0x8 ;  /* 0x000000000008081c */ /* 0x000fe20001f2f070 */
[----:B-1----:R-:W-:Y:S04]  /*6280*/  @UP1 UISETP.NE.U32.AND UP0, UPT, UR4, URZ, UPT ;  /* 0x000000ff0400128c */ /* 0x002fe8000bf05070 */
[----:B------:R-:W-:Y:S04]  /*6290*/  @UP1 UISETP.NE.AND.EX UP0, UPT, UR5, URZ, UPT, UP0 ;  /* 0x000000ff0500128c */ /* 0x000fe8000bf05300 */
[----:B------:R-:W-:Y:S01]  /*62a0*/  @UP1 USEL UR4, URZ, 0xffffffff, UP0 ;  /* 0xffffffffff041887 */ /* 0x000fe20008000000 */
[----:B------:R-:W-:Y:S11]  /*62b0*/  @!P3 BRA `(.L_x_113) ;  /* 0x00000000002cb947 */ /* 0x000ff60003800000 */
[----:B------:R-:W-:Y:S01]  /*62c0*/  ISETP.NE.U32.AND P2, PT, R148, RZ, PT ;  /* 0x000000ff9400720c */ /* 0x000fe20003f45070 */
[----:B------:R-:W-:Y:S03]  /*62d0*/  IMAD.MOV.U32 R164, RZ, RZ, 0x1 ;  /* 0x00000001ffa47424 */ /* 0x000fe600078e00ff */
[----:B------:R-:W-:Y:S11]  /*62e0*/  ISETP.NE.AND.EX P2, PT, R149, RZ, PT, P2 ;  /* 0x000000ff9500720c */ /* 0x000ff60003f45320 */
[----:B------:R-:W-:Y:S02]  /*62f0*/  @!UPT UIADD3 URZ, UPT, UPT, URZ, URZ, URZ ;  /* 0x000000fffffff290 */ /* 0x000fe4000fffe0ff */
[----:B------:R-:W1:Y:S01]  /*6300*/  @P2 LDC.64 R2, c[0x0][0x888] ;  /* 0x00022200ff022b82 */ /* 0x000e620000000a00 */
[----:B------:R-:W-:Y:S04]  /*6310*/  @P2 IMAD R0, R150, UR36, RZ ;  /* 0x0000002496002c24 */ /* 0x000fe8000f8e02ff */
[----:B-1----:R-:W-:Y:S04]  /*6320*/  @P2 IMAD.WIDE R2, R0, 0x4, R2 ;  /* 0x0000000400022825 */ /* 0x002fe800078e0202 */
[----:B------:R-:W-:Y:S01]  /*6330*/  HFMA2 R0, -RZ, RZ, 0, 5.9604644775390625e-08 ;  /* 0x00000001ff007431 */ /* 0x000fe200000001ff */
[----:B-----5:R1:W5:Y:S04]  /*6340*/  @P2 LDG.E R81, desc[UR40][R2.64] ;  /* 0x0000002802512981 */ /* 0x020368000c1e1900 */
[----:B------:R-:W-:Y:S01]  /*6350*/  @!P2 PRMT R164, R0, 0x7610, R164 ;  /* 0x0000761000a4a816 */ /* 0x000fe200000000a4 */
[----:B-1----:R-:W2:Y:S06]  /*6360*/  @!P2 LDC R81, c[0x0][0x880] ;  /* 0x00022000ff51ab82 */ /* 0x002eac0000000800 */
.L_x_113:
[----:B------:R-:W-:Y:S05]  /*6370*/  @!P4 BRA `(.L_x_114) ;  /* 0x000000000020c947 */ /* 0x000fea0003800000 */
[----:B------:R-:W-:Y:S04]  /*6380*/  ISETP.NE.U32.AND P2, PT, R144, RZ, PT ;  /* 0x000000ff9000720c */ /* 0x000fe80003f45070 */
[----:B------:R-:W-:Y:S11]  /*6390*/  ISETP.NE.AND.EX P2, PT, R145, RZ, PT, P2 ;  /* 0x000000ff9100720c */ /* 0x000ff60003f45320 */
[----:B------:R-:W-:Y:S02]  /*63a0*/  @!UPT UIADD3 URZ, UPT, UPT, URZ, URZ, URZ ;  /* 0x000000fffffff290 */ /* 0x000fe4000fffe0ff */
[----:B------:R-:W1:Y:S01]  /*63b0*/  @P2 LDC.64 R2, c[0x0][0x8a8] ;  /* 0x00022a00ff022b82 */ /* 0x000e620000000a00 */
[----:B------:R-:W-:Y:S04]  /*63c0*/  @P2 IMAD R0, R146, UR36, RZ ;  /* 0x0000002492002c24 */ /* 0x000fe8000f8e02ff */
[----:B-1----:R-:W-:Y:S05]  /*63d0*/  @P2 IMAD.WIDE R2, R0, 0x4, R2 ;  /* 0x0000000400022825 */ /* 0x002fea00078e0202 */
[----:B-----5:R1:W5:Y:S02]  /*63e0*/  @P2 LDG.E R78, desc[UR40][R2.64] ;  /* 0x00000028024e2981 */ /* 0x020364000c1e1900 */
[----:B-1----:R-:W3:Y:S02]  /*63f0*/  @!P2 LDC R78, c[0x0][0x8a0] ;  /* 0x00022800ff4eab82 */ /* 0x002ee40000000800 */
.L_x_114:
[----:B--2--5:R-:W-:Y:S01]  /*6400*/  @P0 FSETP.NEU.AND P4, PT, R81, RZ, PT ;  /* 0x000000ff5100020b */ /* 0x024fe20003f8d000 */
[----:B------:R-:W-:Y:S01]  /*6410*/  IMAD.U32 R0, RZ, RZ, UR4 ;  /* 0x00000004ff007e24 */ /* 0x000fe2000f8e00ff */
[----:B------:R-:W-:Y:S01]  /*6420*/  @P0 LOP3.LUT P2, RZ, R164, 0xff, RZ, 0xc0, !PT ;  /* 0x000000ffa4ff0812 */ /* 0x000fe2000784c0ff */
[----:B------:R-:W-:Y:S01]  /*6430*/  BSSY B1, `(.L_x_115) ;  /* 0x000003d000017945 */ /* 0x000fe20003800000 */
[----:B------:R-:W-:Y:S01]  /*6440*/  @P0 SEL R3, RZ, 0xffffffff, P4 ;  /* 0xffffffffff030807 */ /* 0x000fe20002000000 */
[C---:B------:R-:W-:Y:S01]  /*6450*/  IMAD R64, R76.reuse, 0x40, R79 ;  /* 0x000000404c407824 */ /* 0x040fe200078e024f */
[----:B------:R-:W-:Y:S02]  /*6460*/  LEA R156, R76, UR43, 0x3 ;  /* 0x0000002b4c9c7c11 */ /* 0x000fe4000f8e18ff */
[----:B------:R-:W-:Y:S02]  /*6470*/  CS2R R86, SRZ ;  /* 0x0000000000567805 */ /* 0x000fe4000001ff00 */
[----:B------:R-:W-:Y:S02]  /*6480*/  @P1 SEL R3, R0, R3, !P2 ;  /* 0x0000000300031207 */ /* 0x000fe40005000000 */
[----:B------:R-:W-:Y:S02]  /*6490*/  CS2R R84, SRZ ;  /* 0x0000000000547805 */ /* 0x000fe4000001ff00 */
[----:B------:R-:W-:Y:S02]  /*64a0*/  SHF.L.U32 R5, R175, 0x1f, RZ ;  /* 0x0000001faf057819 */ /* 0x000fe400000006ff */
[----:B------:R-:W-:Y:S02]  /*64b0*/  CS2R R90, SRZ ;  /* 0x00000000005a7805 */ /* 0x000fe4000001ff00 */
[----:B------:R-:W-:Y:S02]  /*64c0*/  @P0 LOP3.LUT R3, R3, 0x1, RZ, 0xc0, !PT ;  /* 0x0000000103030812 */ /* 0x000fe400078ec0ff */
[----:B------:R-:W-:Y:S02]  /*64d0*/  CS2R R88, SRZ ;  /* 0x0000000000587805 */ /* 0x000fe4000001ff00 */
[----:B------:R-:W-:Y:S02]  /*64e0*/  PLOP3.LUT P5, PT, PT, PT, PT, 0x8, 0x80 ;  /* 0x000000000080781c */ /* 0x000fe40003fae170 */
[----:B------:R-:W-:Y:S02]  /*64f0*/  CS2R R98, SRZ ;  /* 0x0000000000627805 */ /* 0x000fe4000001ff00 */
[----:B------:R-:W-:Y:S02]  /*6500*/  ISETP.NE.U32.OR P1, PT, R3, 0x1, !P0 ;  /* 0x000000010300780c */ /* 0x000fe40004725470 */
[----:B------:R-:W-:Y:S02]  /*6510*/  CS2R R96, SRZ ;  /* 0x0000000000607805 */ /* 0x000fe4000001ff00 */
[----:B------:R-:W-:Y:S02]  /*6520*/  CS2R R94, SRZ ;  /* 0x00000000005e7805 */ /* 0x000fe4000001ff00 */
[----:B------:R-:W-:Y:S07]  /*6530*/  CS2R R92, SRZ ;  /* 0x00000000005c7805 */ /* 0x000fee000001ff00 */
[----:B------:R-:W-:Y:S04]  /*6540*/  @P1 SHF.L.U32 R2, R173, 0x1f, RZ ;  /* 0x0000001fad021819 */ /* 0x000fe800000006ff */
[----:B------:R-:W1:Y:S01]  /*6550*/  @P1 SYNCS.PHASECHK.TRANS64.TRYWAIT P0, [UR43+0x220], R2 ;  /* 0x00022002ff0015a7 */ /* 0x000e62000800112b */
[----:B------:R2:W4:Y:S01]  /*6560*/  SYNCS.PHASECHK.TRANS64.TRYWAIT P4, [R156+URZ+0x260], R5 ;  /* 0x000260059c0075a7 */ /* 0x00052200080811ff */
[----:B-1----:R-:W-:Y:S01]  /*6570*/  @P1 PLOP3.LUT P5, PT, P0, PT, PT, 0x8, 0x80 ;  /* 0x000000000080181c */ /* 0x002fe200007ae170 */
[----:B------:R-:W-:Y:S01]  /*6580*/  @!UPT UIADD3 URZ, UPT, UPT, URZ, URZ, URZ ;  /* 0x000000fffffff290 */ /* 0x000fe2000fffe0ff */
[----:B--2-4-:R-:W-:Y:S11]  /*6590*/  @!P1 BRA `(.L_x_116) ;  /* 0x0000000000989947 */ /* 0x014ff60003800000 */
[----:B------:R-:W-:Y:S01]  /*65a0*/  ISETP.NE.U32.AND P0, PT, RZ, UR38, PT ;  /* 0x00000026ff007c0c */ /* 0x000fe2000bf05070 */
[----:B------:R-:W-:Y:S01]  /*65b0*/  BSSY B0, `(.L_x_117) ;  /* 0x0000016000007945 */ /* 0x000fe20003800000 */
[----:B------:R-:W-:Y:S02]  /*65c0*/  FSETP.NEU.AND P2, PT, R81, RZ, PT ;  /* 0x000000ff5100720b */ /* 0x000fe40003f4d000 */
[----:B------:R-:W-:Y:S02]  /*65d0*/  CS2R R94, SRZ ;  /* 0x00000000005e7805 */ /* 0x000fe4000001ff00 */
[----:B------:R-:W-:Y:S02]  /*65e0*/  ISETP.NE.AND.EX P0, PT, RZ, UR39, PT, P0 ;  /* 0x00000027ff007c0c */ /* 0x000fe4000bf05300 */
[----:B------:R-:W-:Y:S02]  /*65f0*/  CS2R R92, SRZ ;  /* 0x00000000005c7805 */ /* 0x000fe4000001ff00 */
[----:B------:R-:W-:Y:S02]  /*6600*/  LOP3.LUT P1, RZ, R164, 0xff, RZ, 0xc0, !PT ;  /* 0x000000ffa4ff7812 */ /* 0x000fe4000782c0ff */
[----:B------:R-:W-:Y:S02]  /*6610*/  CS2R R98, SRZ ;  /* 0x0000000000627805 */ /* 0x000fe4000001ff00 */
[----:B------:R-:W-:Y:S02]  /*6620*/  SEL R0, RZ, 0xffffffff, P2 ;  /* 0xffffffffff007807 */ /* 0x000fe40001000000 */
[----:B------:R-:W-:Y:S02]  /*6630*/  CS2R R96, SRZ ;  /* 0x0000000000607805 */ /* 0x000fe4000001ff00 */
[----:B------:R-:W-:Y:S02]  /*6640*/  SEL R3, RZ, 0xffffffff, P0 ;  /* 0xffffffffff037807 */ /* 0x000fe40000000000 */
[----:B------:R-:W-:Y:S02]  /*6650*/  CS2R R90, SRZ ;  /* 0x00000000005a7805 */ /* 0x000fe4000001ff00 */
[----:B------:R-:W-:Y:S02]  /*6660*/  CS2R R88, SRZ ;  /* 0x0000000000587805 */ /* 0x000fe4000001ff00 */
[----:B------:R-:W-:Y:S02]  /*6670*/  CS2R R86, SRZ ;  /* 0x0000000000567805 */ /* 0x000fe4000001ff00 */
[----:B------:R-:W-:Y:S02]  /*6680*/  @P3 SEL R0, R3, R0, !P1 ;  /* 0x0000000003003207 */ /* 0x000fe40004800000 */
[----:B------:R-:W-:Y:S02]  /*6690*/  CS2R R84, SRZ ;  /* 0x0000000000547805 */ /* 0x000fe4000001ff00 */
[----:B------:R-:W-:Y:S04]  /*66a0*/  LOP3.LUT R0, R0, 0x1, RZ, 0xc0, !PT ;  /* 0x0000000100007812 */ /* 0x000fe800078ec0ff */
[----:B------:R-:W-:Y:S01]  /*66b0*/  ISETP.NE.U32.AND P0, PT, R0, 0x1, PT ;  /* 0x000000010000780c */ /* 0x000fe20003f05070 */
[----:B------:R-:W-:Y:S01]  /*66c0*/  @!UPT UIADD3 URZ, UPT, UPT, URZ, URZ, URZ ;  /* 0x000000fffffff290 */ /* 0x000fe2000fffe0ff */
[----:B------:R-:W-:Y:S11]  /*66d0*/  @!P5 BRA `(.L_x_118) ;  /* 0x00000000000cd947 */ /* 0x000ff60003800000 */
[----:B------:R-:W-:Y:S04]  /*66e0*/  SHF.L.U32 R3, R173, 0x1f, RZ ;  /* 0x0000001fad037819 */ /* 0x000fe800000006ff */
[----:B------:R-:W1:Y:S02]  /*66f0*/  SYNCS.PHASECHK.TRANS64.TRYWAIT P1, [UR43+0x220], R3 ;  /* 0x00022003ff0075a7 */ /* 0x000e64000802112b */
[----:B-1----:R-:W-:Y:S05]  /*6700*/  @!P1 BRA `(.L_x_119) ;  /* 0x0000002800309947 */ /* 0x002fea0003800000 */
.L_x_118:
[----:B------:R-:W-:Y:S05]  /*6710*/  BSYNC B0 ;  /* 0x0000000000007941 */ /* 0x000fea0003800000 */
.L_x_117:
[----:B------:R2:W4:Y:S01]  /*6720*/  @P0 LDS.128 R92, [R168+UR43+0x400] ;  /* 0x0004002ba85c0984 */ /* 0x0005220008000c00 */
[----:B------:R-:W-:Y:S01]  /*6730*/  UIADD3 UR4, UPT, UPT, UR43, 0x228, URZ ;  /* 0x000002282b047890 */ /* 0x000fe2000fffe0ff */
[----:B------:R-:W-:Y:S02]  /*6740*/  LOP3.LUT R173, R173, 0x1, RZ, 0x3c, !PT ;  /* 0x00000001adad7812 */ /* 0x000fe400078e3cff */
[----:B------:R2:W1:Y:S01]  /*6750*/  @P0 LDS.128 R96, [R178+0x10] ;  /* 0x00001000b2600984 */ /* 0x0004620000000c00 */
[----:B------:R-:W-:Y:S03]  /*6760*/  UPRMT UR4, UR37, 0x654, UR4 ;  /* 0x0000065425047896 */ /* 0x000fe60008000004 */
[----:B------:R2:W1:Y:S04]  /*6770*/  @P0 LDS.128 R88, [R177+0x20] ;  /* 0x00002000b1580984 */ /* 0x0004680000000c00 */
[----:B------:R2:W1:Y:S01]  /*6780*/  @P0 LDS.128 R84, [R176+0x30] ;  /* 0x00003000b0540984 */ /* 0x0004620000000c00 */
[----:B------:R-:W-:Y:S01]  /*6790*/  @!PT LDS RZ, [RZ] ;  /* 0x00000000fffff984 */ /* 0x000fe20000000800 */
[----:B------:R-:W-:Y:S01]  /*67a0*/  @!PT LDS RZ, [RZ] ;  /* 0x00000000fffff984 */ /* 0x000fe20000000800 */
[----:B------:R-:W-:Y:S01]  /*67b0*/  @!PT LDS RZ, [RZ] ;  /* 0x00000000fffff984 */ /* 0x000fe20000000800 */
[----:B------:R-:W-:Y:S01]  /*67c0*/  @!PT LDS RZ, [RZ] ;  /* 0x00000000fffff984 */ /* 0x000fe20000000800 */
[----:B------:R5:W-:Y:S06]  /*67d0*/  MEMBAR.ALL.CTA ;  /* 0x0000000000007992 */ /* 0x000bec0000008000 */
[----:B-----5:R-:W5:Y:S02]  /*67e0*/  FENCE.VIEW.ASYNC.S ;  /* 0x00000000000073c6 */ /* 0x020f640000000000 */
[----:B-----5:R-:W-:Y:S01]  /*67f0*/  SYNCS.ARRIVE.TRANS64.RED.A1T0 RZ, [UR4], RZ ;  /* 0x000000ffffff79a7 */ /* 0x020fe20008100404 */
.L_x_116:
[----:B------:R-:W-:Y:S05]  /*6800*/  BSYNC B1 ;  /* 0x0000000000017941 */ /* 0x000fea0003800000 */
.L_x_115:
[----:B-1----:R-:W-:Y:S04]  /*6810*/  SHF.R.U32.HI R0, RZ, 0x15, R64 ;  /* 0x00000015ff007819 */ /* 0x002fe80000011640 */
[----:B------:R-:W-:Y:S01]  /*6820*/  LOP3.LUT P0, RZ, R0, 0x3, R169, 0x48, !PT ;  /* 0x0000000300ff7812 */ /* 0x000fe200078048a9 */
[----:B------:R-:W-:Y:S01]  /*6830*/  @!UPT UIADD3 URZ, UPT, UPT, URZ, URZ, URZ ;  /* 0x000000fffffff290 */ /* 0x000fe2000fffe0ff */
[----:B------:R-:W-:Y:S11]  /*6840*/  @P4 BRA `(.L_x_120) ;  /* 0x0000000000084947 */ /* 0x000ff60003800000 */
[----:B------:R-:W1:Y:S02]  /*6850*/  SYNCS.PHASECHK.TRANS64.TRYWAIT P1, [R156+URZ+0x260], R5 ;  /* 0x000260059c0075a7 */ /* 0x000e6400080211ff */
[----:B-1----:R-:W-:Y:S05]  /*6860*/  @!P1 BRA `(.L_x_121) ;  /* 0x0000002400f09947 */ /* 0x002fea0003800000 */
.L_x_120:
[----:B------:R-:W-:Y:S05]  /*6870*/  @!P0 BRA `(.L_x_122) ;  /* 0x0000000000408947 */ /* 0x000fea0003800000 */
[----:B------:R-:W1:Y:S01]  /*6880*/  LDCU.64 UR8, c[0x4][0x70] ;  /* 0x01000e00ff0877ac */ /* 0x000e620008000a00 */
[----:B------:R-:W-:Y:S01]  /*6890*/  MOV R3, 0x0 ;  /* 0x0000000000037802 */ /* 0x000fe20000000f00 */
[----:B------:R-:W-:Y:S02]  /*68a0*/  HFMA2 R12, -RZ, RZ, 0, 5.9604644775390625e-08 ;  /* 0x00000001ff0c7431 */ /* 0x000fe400000001ff */
[----:B------:R-:W-:Y:S02]  /*68b0*/  IMAD.MOV.U32 R8, RZ, RZ, 0x192 ;  /* 0x00000192ff087424 */ /* 0x000fe400078e00ff */
[----:B------:R-:W-:Y:S01]  /*68c0*/  IMAD.MOV.U32 R13, RZ, RZ, RZ ;  /* 0x000000ffff0d7224 */ /* 0x000fe200078e00ff */
[----:B------:R-:W5:Y:S01]  /*68d0*/  LDCU.64 UR6, c[0x4][0x78] ;  /* 0x01000f00ff0677ac */ /* 0x000f620008000a00 */
[----:B------:R-:W2:Y:S01]  /*68e0*/  LDC.64 R2, c[0x4][R3] ;  /* 0x0100000003027b82 */ /* 0x000ea20000000a00 */
[----:B------:R-:W3:Y:S01]  /*68f0*/  LDCU.64 UR4, c[0x4][0x10] ;  /* 0x01000200ff0477ac */ /* 0x000ee20008000a00 */
[----:B-1----:R-:W-:Y:S01]  /*6900*/  MOV R5, UR9 ;  /* 0x0000000900057c02 */ /* 0x002fe20008000f00 */
[----:B------:R-:W-:Y:S01]  /*6910*/  IMAD.U32 R4, RZ, RZ, UR8 ;  /* 0x00000008ff047e24 */ /* 0x000fe2000f8e00ff */
[----:B-----5:R-:W-:Y:S01]  /*6920*/  MOV R7, UR7 ;  /* 0x0000000700077c02 */ /* 0x020fe20008000f00 */
[----:B------:R-:W-:Y:S01]  /*6930*/  IMAD.U32 R6, RZ, RZ, UR6 ;  /* 0x00000006ff067e24 */ /* 0x000fe2000f8e00ff */
[----:B---3--:R-:W-:Y:S01]  /*6940*/  MOV R11, UR5 ;  /* 0x00000005000b7c02 */ /* 0x008fe20008000f00 */
[----:B------:R-:W-:Y:S02]  /*6950*/  IMAD.U32 R10, RZ, RZ, UR4 ;  /* 0x00000004ff0a7e24 */ /* 0x000fe4000f8e00ff */
[----:B------:R-:W-:Y:S07]  /*6960*/  LEPC R20, `(.L_x_122) ;  /* 0x000000001014794e */ /* 0x000fee0000000000 */
[----:B--2-4-:R-:W-:Y:S05]  /*6970*/  CALL.ABS.NOINC R2 ;  /* 0x0000000002007343 */ /* 0x014fea0003c00000 */
.L_x_122:
[----:B------:R-:W-:Y:S01]  /*6980*/  LOP3.LUT P0, RZ, R166, 0x60, RZ, 0xc0, !PT ;  /* 0x00000060a6ff7812 */ /* 0x000fe2000780c0ff */
[----:B------:R-:W-:Y:S05]  /*6990*/  WARPSYNC.ALL ;  /* 0x0000000000007948 */ /* 0x000fea0003800000 */
[----:B------:R-:W-:Y:S01]  /*69a0*/  R2UR UR4, R64 ;  /* 0x00000000400472ca */ /* 0x000fe200000e0000 */
[----:B------:R-:W-:Y:S01]  /*69b0*/  BSSY.RECONVERGENT B0, `(.L_x_123) ;  /* 0x0000121000007945 */ /* 0x000fe20003800200 */
[-C--:B----4-:R-:W-:Y:S02]  /*69c0*/  F2FP.F16.E4M3.UNPACK_B R82, R92.reuse ;  /* 0x0000005cff52723e */ /* 0x090fe400020006ff */
[----:B------:R-:W-:Y:S02]  /*69d0*/  F2FP.F16.E4M3.UNPACK_B R109, R92.H1 ;  /* 0x0000005cff6d723e */ /* 0x000fe400030006ff */
[-C--:B------:R-:W-:Y:S01]  /*69e0*/  F2FP.F16.E4M3.UNPACK_B R107, R93.reuse ;  /* 0x0000005dff6b723e */ /* 0x080fe200020006ff */
[--C-:B------:R-:W-:Y:S01]  /*69f0*/  HADD2.F32 R80, -RZ, R82.reuse.H0_H0 ;  /* 0x20000052ff507230 */ /* 0x100fe20000004100 */
[----:B------:R-:W-:Y:S01]  /*6a00*/  F2FP.F16.E4M3.UNPACK_B R105, R93.H1 ;  /* 0x0000005dff69723e */ /* 0x000fe200030006ff */
[----:B------:R-:W-:Y:S01]  /*6a10*/  HADD2.F32 R82, -RZ, R82.H1_H1 ;  /* 0x30000052ff527230 */ /* 0x000fe20000004100 */
[-C--:B------:R-:W-:Y:S01]  /*6a20*/  F2FP.F16.E4M3.UNPACK_B R130, R84.reuse ;  /* 0x00000054ff82723e */ /* 0x080fe200020006ff */
[--C-:B------:R-:W-:Y:S01]  /*6a30*/  HADD2.F32 R83, -RZ, R109.reuse.H0_H0 ;  /* 0x2000006dff537230 */ /* 0x100fe20000004100 */
[----:B------:R-:W-:Y:S01]  /*6a40*/  F2FP.F16.E4M3.UNPACK_B R132, R84.H1 ;  /* 0x00000054ff84723e */ /* 0x000fe200030006ff */
[----:B------:R-:W3:Y:S01]  /*6a50*/  LDTM.x64 R4, tmem[UR4] ;  /* 0x00000004000479ee */ /* 0x000ee20008340000 */
[----:B------:R-:W-:Y:S01]  /*6a60*/  NOP ;  /* 0x0000000000007918 */ /* 0x000fe20000000000 */
[----:B------:R-:W-:Y:S01]  /*6a70*/  R2UR UR5, R156 ;  /* 0x000000009c0572ca */ /* 0x000fe200000e0000 */
[--C-:B------:R-:W-:Y:S01]  /*6a80*/  HADD2.F32 R129, -RZ, R130.reuse.H0_H0 ;  /* 0x20000082ff817230 */ /* 0x100fe20000004100 */
[----:B------:R-:W-:Y:S01]  /*6a90*/  F2FP.F16.E4M3.UNPACK_B R93, R94 ;  /* 0x0000005eff5d723e */ /* 0x000fe200020006ff */
[----:B------:R-:W-:Y:S01]  /*6aa0*/  HADD2.F32 R130, -RZ, R130.H1_H1 ;  /* 0x30000082ff827230 */ /* 0x000fe20000004100 */
[-C--:B------:R-:W-:Y:S01]  /*6ab0*/  F2FP.F16.E4M3.UNPACK_B R134, R85.reuse ;  /* 0x00000055ff86723e */ /* 0x080fe200020006ff */
[----:B------:R-:W-:Y:S01]  /*6ac0*/  HADD2.F32 R84, -RZ, R109.H1_H1 ;  /* 0x3000006dff547230 */ /* 0x000fe20000004100 */
[----:B------:R-:W-:Y:S01]  /*6ad0*/  F2FP.F16.E4M3.UNPACK_B R136, R85.H1 ;  /* 0x00000055ff88723e */ /* 0x000fe200030006ff */
[--C-:B------:R-:W-:Y:S01]  /*6ae0*/  HADD2.F32 R85, -RZ, R107.reuse.H0_H0 ;  /* 0x2000006bff557230 */ /* 0x100fe20000004100 */
[-C--:B------:R-:W-:Y:S01]  /*6af0*/  F2FP.F16.E4M3.UNPACK_B R138, R86.reuse ;  /* 0x00000056ff8a723e */ /* 0x080fe200020006ff */
[--C-:B------:R-:W-:Y:S01]  /*6b00*/  HADD2.F32 R133, -RZ, R134.reuse.H0_H0 ;  /* 0x20000086ff857230 */ /* 0x100fe20000004100 */
[----:B------:R-:W-:Y:S01]  /*6b10*/  F2FP.F16.E4M3.UNPACK_B R140, R86.H1 ;  /* 0x00000056ff8c723e */ /* 0x000fe200030006ff */
[----:B------:R-:W-:Y:S01]  /*6b20*/  HADD2.F32 R86, -RZ, R107.H1_H1 ;  /* 0x3000006bff567230 */ /* 0x000fe20000004100 */
[----:B------:R-:W-:Y:S01]  /*6b30*/  F2FP.F16.E4M3.UNPACK_B R142, R87 ;  /* 0x00000057ff8e723e */ /* 0x000fe200020006ff */
[----:B------:R-:W-:Y:S01]  /*6b40*/  UIADD3 UR5, UPT, UPT, UR5, 0x280, URZ ;  /* 0x0000028005057890 */ /* 0x000fe2000fffe0ff */
[----:B------:R-:W-:Y:S01]  /*6b50*/  HADD2.F32 R134, -RZ, R134.H1_H1 ;  /* 0x30000086ff867230 */ /* 0x000fe20000004100 */
[----:B------:R-:W-:Y:S01]  /*6b60*/  F2FP.F16.E4M3.UNPACK_B R114, R88 ;  /* 0x00000058ff72723e */ /* 0x000fe200020006ff */
[--C-:B------:R-:W-:Y:S01]  /*6b70*/  HADD2.F32 R137, -RZ, R138.reuse.H0_H0 ;  /* 0x2000008aff897230 */ /* 0x100fe20000004100 */
[----:B------:R-:W-:Y:S01]  /*6b80*/  UPRMT UR5, UR37, 0x654, UR5 ;  /* 0x0000065425057896 */ /* 0x000fe20008000005 */
[----:B------:R-:W-:Y:S01]  /*6b90*/  HADD2.F32 R138, -RZ, R138.H1_H1 ;  /* 0x3000008aff8a7230 */ /* 0x000fe20000004100 */
[-C--:B------:R-:W-:Y:S01]  /*6ba0*/  F2FP.F16.E4M3.UNPACK_B R118, R89.reuse ;  /* 0x00000059ff76723e */ /* 0x080fe200020006ff */
[--C-:B------:R-:W-:Y:S01]  /*6bb0*/  HADD2.F32 R113, -RZ, R114.reuse.H0_H0 ;  /* 0x20000072ff717230 */ /* 0x100fe20000004100 */
[----:B------:R-:W-:Y:S01]  /*6bc0*/  F2FP.F16.E4M3.UNPACK_B R120, R89.H1 ;  /* 0x00000059ff78723e */ /* 0x000fe200030006ff */
[C---:B---3--:R-:W-:Y:S01]  /*6bd0*/  FMUL R4, R78.reuse, R4 ;  /* 0x000000044e047220 */ /* 0x048fe20000400000 */
[C---:B------:R-:W-:Y:S01]  /*6be0*/  FMUL R5, R78.reuse, R5 ;  /* 0x000000054e057220 */ /* 0x040fe20000400000 */
[C---:B------:R-:W-:Y:S01]  /*6bf0*/  FMUL R8, R78.reuse, R8 ;  /* 0x000000084e087220 */ /* 0x040fe20000400000 */
[C---:B------:R-:W-:Y:S01]  /*6c00*/  FMUL R9, R78.reuse, R9 ;  /* 0x000000094e097220 */ /* 0x040fe20000400000 */
[----:B------:R-:W-:Y:S01]  /*6c10*/  SYNCS.ARRIVE.TRANS64.RED.A1T0 RZ, [UR5], RZ ;  /* 0x000000ffffff79a7 */ /* 0x000fe20008100405 */
[C---:B------:R-:W-:Y:S01]  /*6c20*/  FFMA R4, R81.reuse, R80, R4 ;  /* 0x0000005051047223 */ /* 0x040fe20000000004 */
[C---:B------:R-:W-:Y:S01]  /*6c30*/  FFMA R5, R81.reuse, R82, R5 ;  /* 0x0000005251057223 */ /* 0x040fe20000000005 */
[----:B------:R-:W-:Y:S02]  /*6c40*/  HADD2.F32 R89, -RZ, R93.H0_H0 ;  /* 0x2000005dff597230 */ /* 0x000fe40000004100 */
[C---:B------:R-:W-:Y:S01]  /*6c50*/  FMUL R12, R78.reuse, R12 ;  /* 0x0000000c4e0c7220 */ /* 0x040fe20000400000 */
        /* <DEDUP_REMOVED lines=11> */
[----:B------:R-:W-:Y:S02]  /*6d10*/  HADD2.F32 R114, -RZ, R114.H1_H1 ;  /* 0x30000072ff727230 */ /* 0x000fe40000004100 */
[C---:B------:R-:W-:Y:S01]  /*6d20*/  FMUL R32, R78.reuse, R36 ;  /* 0x000000244e207220 */ /* 0x040fe20000400000 */
[C---:B------:R-:W-:Y:S01]  /*6d30*/  FMUL R33, R78.reuse, R37 ;  /* 0x000000254e217220 */ /* 0x040fe20000400000 */
[--C-:B------:R-:W-:Y:S02]  /*6d40*/  HADD2.F32 R117, -RZ, R118.reuse.H0_H0 ;  /* 0x20000076ff757230 */ /* 0x100fe40000004100 */
[C---:B------:R-:W-:Y:S01]  /*6d50*/  FMUL R36, R78.reuse, R40 ;  /* 0x000000284e247220 */ /* 0x040fe20000400000 */
[----:B------:R-:W-:Y:S02]  /*6d60*/  HADD2.F32 R118, -RZ, R118.H1_H1 ;  /* 0x30000076ff767230 */ /* 0x000fe40000004100 */
        /* <DEDUP_REMOVED lines=8> */
[----:B------:R-:W-:Y:S01]  /*6df0*/  F2FP.F16.E4M3.UNPACK_B R92, R94.H1 ;  /* 0x0000005eff5c723e */ /* 0x000fe200030006ff */
[C---:B------:R-:W-:Y:S01]  /*6e00*/  FMUL R53, R78.reuse, R57 ;  /* 0x000000394e357220 */ /* 0x040fe20000400000 */
[C---:B------:R-:W-:Y:S01]  /*6e10*/  FMUL R56, R78.reuse, R60 ;  /* 0x0000003c4e387220 */ /* 0x040fe20000400000 */
[----:B------:R-:W-:Y:S01]  /*6e20*/  F2FP.F16.E4M3.UNPACK_B R141, R87.H1 ;  /* 0x00000057ff8d723e */ /* 0x000fe200030006ff */
[C---:B------:R-:W-:Y:S01]  /*6e30*/  FMUL R57, R78.reuse, R61 ;  /* 0x0000003d4e397220 */ /* 0x040fe20000400000 */
[----:B------:R-:W-:Y:S02]  /*6e40*/  HADD2.F32 R80, -RZ, R142.H1_H1 ;  /* 0x3000008eff507230 */ /* 0x000fe40000004100 */
[C---:B------:R-:W-:Y:S01]  /*6e50*/  FMUL R60, R78.reuse, R64 ;  /* 0x000000404e3c7220 */ /* 0x040fe20000400000 */
[----:B------:R-:W-:Y:S01]  /*6e60*/  F2FP.F16.E4M3.UNPACK_B R116, R88.H1 ;  /* 0x00000058ff74723e */ /* 0x000fe200030006ff */
[C---:B------:R-:W-:Y:S01]  /*6e70*/  FMUL R61, R78.reuse, R65 ;  /* 0x000000414e3d7220 */ /* 0x040fe20000400000 */
[C---:B------:R-:W-:Y:S01]  /*6e80*/  FMUL R6, R78.reuse, R6 ;  /* 0x000000064e067220 */ /* 0x040fe20000400000 */
[----:B------:R-:W-:Y:S01]  /*6e90*/  F2FP.F16.E4M3.UNPACK_B R94, R95 ;  /* 0x0000005fff5e723e */ /* 0x000fe200020006ff */
[C---:B------:R-:W-:Y:S01]  /*6ea0*/  FMUL R7, R78.reuse, R7 ;  /* 0x000000074e077220 */ /* 0x040fe20000400000 */
[--C-:B------:R-:W-:Y:S02]  /*6eb0*/  HADD2.F32 R87, -RZ, R105.reuse.H0_H0 ;  /* 0x20000069ff577230 */ /* 0x100fe40000004100 */
[C---:B------:R-:W-:Y:S01]  /*6ec0*/  FFMA R6, R81.reuse, R83, R6 ;  /* 0x0000005351067223 */ /* 0x040fe20000000006 */
[----:B------:R-:W-:Y:S01]  /*6ed0*/  F2FP.F16.E4M3.UNPACK_B R122, R90 ;  /* 0x0000005aff7a723e */ /* 0x000fe200020006ff */
[C---:B------:R-:W-:Y:S01]  /*6ee0*/  FFMA R7, R81.reuse, R84, R7 ;  /* 0x0000005451077223 */ /* 0x040fe20000000007 */
[C---:B------:R-:W-:Y:S01]  /*6ef0*/  FFMA R8, R81.reuse, R85, R8 ;  /* 0x0000005551087223 */ /* 0x040fe20000000008 */
[----:B------:R-:W-:Y:S01]  /*6f00*/  F2FP.F16.E4M3.UNPACK_B R124, R90.H1 ;  /* 0x0000005aff7c723e */ /* 0x000fe200030006ff */
[----:B------:R-:W-:Y:S02]  /*6f10*/  HADD2.F32 R88, -RZ, R105.H1_H1 ;  /* 0x30000069ff587230 */ /* 0x000fe40000004100 */
[----:B------:R-:W-:Y:S01]  /*6f20*/  FFMA R9, R81, R86, R9 ;  /* 0x0000005651097223 */ /* 0x000fe20000000009 */
[----:B------:R-:W-:Y:S01]  /*6f30*/  F2FP.SATFINITE.E4M3.F32.PACK_AB_MERGE_C R156, R7, R6, RZ ;  /* 0x00000006079c723e */ /* 0x000fe200048070ff */
[----:B------:R-:W-:Y:S02]  /*6f40*/  HADD2.F32 R90, -RZ, R93.H1_H1 ;  /* 0x3000005dff5a7230 */ /* 0x000fe40000004100 */
[C---:B------:R-:W-:Y:S01]  /*6f50*/  FMUL R10, R78.reuse, R10 ;  /* 0x0000000a4e0a7220 */ /* 0x040fe20000400000 */
[--C-:B------:R-:W-:Y:S01]  /*6f60*/  HADD2.F32 R93, -RZ, R94.reuse.H0_H0 ;  /* 0x2000005eff5d7230 */ /* 0x100fe20000004100 */
[----:B------:R-:W-:Y:S01]  /*6f70*/  F2FP.SATFINITE.E4M3.F32.PACK_AB_MERGE_C R156, R5, R4, R156 ;  /* 0x00000004059c723e */ /* 0x000fe2000480709c */
[----:B------:R-:W-:Y:S02]  /*6f80*/  HADD2.F32 R94, -RZ, R94.H1_H1 ;  /* 0x3000005eff5e7230 */ /* 0x000fe40000004100 */
[C---:B------:R-:W-:Y:S01]  /*6f90*/  FFMA R10, R81.reuse, R87, R10 ;  /* 0x00000057510a7223 */ /* 0x040fe2000000000a */
[--C-:B------:R-:W-:Y:S02]  /*6fa0*/  HADD2.F32 R121, -RZ, R122.reuse.H0_H0 ;  /* 0x2000007aff797230 */ /* 0x100fe40000004100 */
[C---:B------:R-:W-:Y:S01]  /*6fb0*/  FMUL R11, R78.reuse, R11 ;  /* 0x0000000b4e0b7220 */ /* 0x040fe20000400000 */
[----:B------:R-:W-:Y:S01]  /*6fc0*/  F2FP.F16.E4M3.UNPACK_B R126, R91 ;  /* 0x0000005bff7e723e */ /* 0x000fe200020006ff */
[----:B------:R-:W-:Y:S01]  /*6fd0*/  HADD2.F32 R122, -RZ, R122.H1_H1 ;  /* 0x3000007aff7a7230 */ /* 0x000fe20000004100 */
[----:B------:R-:W-:Y:S01]  /*6fe0*/  F2FP.F16.E4M3.UNPACK_B R103, R95.H1 ;  /* 0x0000005fff67723e */ /* 0x000fe200030006ff */
[C---:B------:R-:W-:Y:S01]  /*6ff0*/  FFMA R11, R81.reuse, R88, R11 ;  /* 0x00000058510b7223 */ /* 0x040fe2000000000b */
[----:B------:R-:W-:Y:S01]  /*7000*/  F2FP.F16.E4M3.UNPACK_B R128, R91.H1 ;  /* 0x0000005bff80723e */ /* 0x000fe200030006ff */
[----:B------:R-:W-:Y:S02]  /*7010*/  HADD2.F32 R91, -RZ, R92.H0_H0 ;  /* 0x2000005cff5b7230 */ /* 0x000fe40000004100 */
[C---:B------:R-:W-:Y:S01]  /*7020*/  FFMA R12, R81.reuse, R89, R12 ;  /* 0x00000059510c7223 */ /* 0x040fe2000000000c */
[----:B------:R-:W-:Y:S01]  /*7030*/  FFMA R13, R81, R90, R13 ;  /* 0x0000005a510d7223 */ /* 0x000fe2000000000d */
[----:B------:R-:W-:Y:S01]  /*7040*/  F2FP.SATFINITE.E4M3.F32.PACK_AB_MERGE_C R157, R11, R10, RZ ;  /* 0x0000000a0b9d723e */ /* 0x000fe200048070ff */
[--C-:B------:R-:W-:Y:S01]  /*7050*/  HADD2.F32 R125, -RZ, R126.reuse.H0_H0 ;  /* 0x2000007eff7d7230 */ /* 0x100fe20000004100 */
[----:B------:R-:W-:Y:S01]  /*7060*/  F2FP.F16.E4M3.UNPACK_B R101, R96 ;  /* 0x00000060ff65723e */ /* 0x000fe200020006ff */
[----:B------:R-:W-:Y:S01]  /*7070*/  HADD2.F32 R126, -RZ, R126.H1_H1 ;  /* 0x3000007eff7e7230 */ /* 0x000fe20000004100 */
[----:B------:R-:W-:Y:S01]  /*7080*/  F2FP.SATFINITE.E4M3.F32.PACK_AB_MERGE_C R157, R9, R8, R157 ;  /* 0x00000008099d723e */ /* 0x000fe2000480709d */
[----:B------:R-:W-:Y:S02]  /*7090*/  HADD2.F32 R83, -RZ, R142.H0_H0 ;  /* 0x2000008eff537230 */ /* 0x000fe40000004100 */
[C---:B------:R-:W-:Y:S01]  /*70a0*/  FMUL R14, R78.reuse, R14 ;  /* 0x0000000e4e0e7220 */ /* 0x040fe20000400000 */
[----:B------:R-:W-:Y:S02]  /*70b0*/  HADD2.F32 R92, -RZ, R92.H1_H1 ;  /* 0x3000005cff5c7230 */ /* 0x000fe40000004100 */
[C---:B------:R-:W-:Y:S01]  /*70c0*/  FMUL R15, R78.reuse, R15 ;  /* 0x0000000f4e0f7220 */ /* 0x040fe20000400000 */
[----:B------:R-:W-:Y:S01]  /*70d0*/  F2FP.F16.E4M3.UNPACK_B R100, R96.H1 ;  /* 0x00000060ff64723e */ /* 0x000fe200030006ff */
[--C-:B------:R-:W-:Y:S02]  /*70e0*/  HADD2.F32 R95, -RZ, R103.reuse.H0_H0 ;  /* 0x20000067ff5f7230 */ /* 0x100fe40000004100 */
[C---:B------:R-:W-:Y:S01]  /*70f0*/  FFMA R14, R81.reuse, R91, R14 ;  /* 0x0000005b510e7223 */ /* 0x040fe2000000000e */
[C---:B------:R-:W-:Y:S01]  /*7100*/  FFMA R15, R81.reuse, R92, R15 ;  /* 0x0000005c510f7223 */ /* 0x040fe2000000000f */
[C---:B------:R-:W-:Y:S01]  /*7110*/  FFMA R16, R81.reuse, R93, R16 ;  /* 0x0000005d51107223 */ /* 0x040fe20000000010 */
[----:B------:R-:W-:Y:S01]  /*7120*/  FFMA R17, R81, R94, R17 ;  /* 0x0000005e51117223 */ /* 0x000fe20000000011 */
[-C--:B------:R-:W-:Y:S01]  /*7130*/  F2FP.F16.E4M3.UNPACK_B R102, R97.reuse ;  /* 0x00000061ff66723e */ /* 0x080fe200020006ff */
[----:B------:R-:W-:Y:S01]  /*7140*/  HADD2.F32 R96, -RZ, R103.H1_H1 ;  /* 0x30000067ff607230 */ /* 0x000fe20000004100 */
[----:B------:R-:W-:Y:S01]  /*7150*/  F2FP.SATFINITE.E4M3.F32.PACK_AB_MERGE_C R158, R15, R14, RZ ;  /* 0x0000000e0f9e723e */ /* 0x000fe200048070ff */
[C---:B------:R-:W-:Y:S01]  /*7160*/  FMUL R18, R78.reuse, R18 ;  /* 0x000000124e127220 */ /* 0x040fe20000400000 */
[----:B------:R-:W-:Y:S01]  /*7170*/  F2FP.F16.E4M3.UNPACK_B R104, R97.H1 ;  /* 0x00000061ff68723e */ /* 0x000fe200030006ff */
[--C-:B------:R-:W-:Y:S01]  /*7180*/  HADD2.F32 R97, -RZ, R101.reuse.H0_H0 ;  /* 0x20000065ff617230 */ /* 0x100fe20000004100 */
[----:B------:R-:W-:Y:S01]  /*7190*/  F2FP.SATFINITE.E4M3.F32.PACK_AB_MERGE_C R158, R13, R12, R158 ;  /* 0x0000000c0d9e723e */ /* 0x000fe2000480709e */
[C---:B------:R-:W-:Y:S01]  /*71a0*/  FFMA R18, R81.reuse, R95, R18 ;  /* 0x0000005f51127223 */ /* 0x040fe20000000012 */
[----:B------:R-:W-:Y:S01]  /*71b0*/  F2FP.F16.E4M3.UNPACK_B R110, R99 ;  /* 0x00000063ff6e723e */ /* 0x000fe200020006ff */
[C---:B------:R-:W-:Y:S01]  /*71c0*/  FMUL R19, R78.reuse, R19 ;  /* 0x000000134e137220 */ /* 0x040fe20000400000 */
[----:B------:R-:W-:Y:S01]  /*71d0*/  F2FP.F16.E4M3.UNPACK_B R112, R99.H1 ;  /* 0x00000063ff70723e */ /* 0x000fe200030006ff */
[----:B------:R-:W-:Y:S01]  /*71e0*/  HADD2.F32 R99, -RZ, R101.H1_H1 ;  /* 0x30000065ff637230 */ /* 0x000fe20000004100 */
[-C--:B------:R-:W-:Y:S01]  /*71f0*/  F2FP.F16.E4M3.UNPACK_B R106, R98.reuse ;  /* 0x00000062ff6a723e */ /* 0x080fe200020006ff */
[----:B------:R-:W-:Y:S01]  /*7200*/  HADD2.F32 R101, -RZ, R102.H0_H0 ;  /* 0x20000066ff657230 */ /* 0x000fe20000004100 */
[----:B------:R-:W-:Y:S01]  /*7210*/  F2FP.F16.E4M3.UNPACK_B R108, R98.H1 ;  /* 0x00000062ff6c723e */ /* 0x000fe200030006ff */
[----:B------:R-:W-:Y:S02]  /*7220*/  HADD2.F32 R98, -RZ, R100.H0_H0 ;  /* 0x20000064ff627230 */ /* 0x000fe40000004100 */
[C---:B------:R-:W-:Y:S01]  /*7230*/  FFMA R19, R81.reuse, R96, R19 ;  /* 0x0000006051137223 */ /* 0x040fe20000000013 */
[C---:B------:R-:W-:Y:S01]  /*7240*/  FFMA R0, R81.reuse, R97, R0 ;  /* 0x0000006151007223 */ /* 0x040fe20000000000 */
[----:B------:R-:W-:Y:S01]  /*7250*/  FFMA R2, R81, R99, R2 ;  /* 0x0000006351027223 */ /* 0x000fe20000000002 */
[----:B------:R-:W-:Y:S02]  /*7260*/  HADD2.F32 R102, -RZ, R102.H1_H1 ;  /* 0x30000066ff667230 */ /* 0x000fe40000004100 */
[C---:B------:R-:W-:Y:S01]  /*7270*/  FMUL R3, R78.reuse, R22 ;  /* 0x000000164e037220 */ /* 0x040fe20000400000 */
[----:B------:R-:W-:Y:S01]  /*7280*/  HADD2.F32 R100, -RZ, R100.H1_H1 ;  /* 0x30000064ff647230 */ /* 0x000fe20000004100 */
[----:B------:R-:W-:Y:S01]  /*7290*/  F2FP.SATFINITE.E4M3.F32.PACK_AB_MERGE_C R159, R19, R18, RZ ;  /* 0x00000012139f723e */ /* 0x000fe200048070ff */
[--C-:B------:R-:W-:Y:S02]  /*72a0*/  HADD2.F32 R105, -RZ, R106.reuse.H0_H0 ;  /* 0x2000006aff697230 */ /* 0x100fe40000004100 */
[----:B------:R-:W-:Y:S01]  /*72b0*/  FFMA R3, R81, R98, R3 ;  /* 0x0000006251037223 */ /* 0x000fe20000000003 */
[----:B------:R-:W-:Y:S01]  /*72c0*/  HADD2.F32 R106, -RZ, R106.H1_H1 ;  /* 0x3000006aff6a7230 */ /* 0x000fe20000004100 */
[----:B------:R-:W-:Y:S01]  /*72d0*/  F2FP.SATFINITE.E4M3.F32.PACK_AB_MERGE_C R159, R17, R16, R159 ;  /* 0x00000010119f723e */ /* 0x000fe2000480709f */
[----:B------:R-:W-:Y:S02]  /*72e0*/  HADD2.F32 R109, -RZ, R110.H0_H0 ;  /* 0x2000006eff6d7230 */ /* 0x000fe40000004100 */
[C---:B------:R-:W-:Y:S01]  /*72f0*/  FMUL R23, R78.reuse, R23 ;  /* 0x000000174e177220 */ /* 0x040fe20000400000 */
[--C-:B------:R-:W-:Y:S02]  /*7300*/  HADD2.F32 R103, -RZ, R104.reuse.H0_H0 ;  /* 0x20000068ff677230 */ /* 0x100fe40000004100 */
[C---:B------:R-:W-:Y:S01]  /*7310*/  FMUL R22, R78.reuse, R26 ;  /* 0x0000001a4e167220 */ /* 0x040fe20000400000 */
[----:B------:R-:W-:Y:S01]  /*7320*/  HADD2.F32 R104, -RZ, R104.H1_H1 ;  /* 0x30000068ff687230 */ /* 0x000fe20000004100 */
[----:B------:R1:W-:Y:S01]  /*7330*/  STS.128 [R168+UR43+0x2400], R156 ;  /* 0x0024009ca8007988 */ /* 0x0003e20008000c2b */
[C---:B------:R-:W-:Y:S01]  /*7340*/  FFMA R23, R81.reuse, R100, R23 ;  /* 0x0000006451177223 */ /* 0x040fe20000000017 */
[C---:B------:R-:W-:Y:S01]  /*7350*/  FFMA R20, R81.reuse, R101, R20 ;  /* 0x0000006551147223 */ /* 0x040fe20000000014 */
[C---:B------:R-:W-:Y:S01]  /*7360*/  FFMA R21, R81.reuse, R102, R21 ;  /* 0x0000006651157223 */ /* 0x040fe20000000015 */
[----:B------:R-:W-:Y:S01]  /*7370*/  FFMA R22, R81, R103, R22 ;  /* 0x0000006751167223 */ /* 0x000fe20000000016 */
[----:B------:R-:W-:Y:S01]  /*7380*/  HADD2.F32 R110, -RZ, R110.H1_H1 ;  /* 0x3000006eff6e7230 */ /* 0x000fe20000004100 */
[----:B------:R-:W-:Y:S01]  /*7390*/  F2FP.SATFINITE.E4M3.F32.PACK_AB_MERGE_C R161, R23, R3, RZ ;  /* 0x0000000317a1723e */ /* 0x000fe200048070ff */
[C---:B------:R-:W-:Y:S01]  /*73a0*/  FMUL R27, R78.reuse, R27 ;  /* 0x0000001b4e1b7220 */ /* 0x040fe20000400000 */
[--C-:B------:R-:W-:Y:S02]  /*73b0*/  HADD2.F32 R107, -RZ, R108.reuse.H0_H0 ;  /* 0x2000006cff6b7230 */ /* 0x100fe40000004100 */
[----:B------:R-:W-:Y:S01]  /*73c0*/  FMUL R26, R78, R30 ;  /* 0x0000001e4e1a7220 */ /* 0x000fe20000400000 */
[----:B------:R-:W-:Y:S01]  /*73d0*/  HADD2.F32 R108, -RZ, R108.H1_H1 ;  /* 0x3000006cff6c7230 */ /* 0x000fe20000004100 */
[----:B------:R-:W-:Y:S01]  /*73e0*/  F2FP.SATFINITE.E4M3.F32.PACK_AB_MERGE_C R160, R2, R0, R161 ;  /* 0x0000000002a0723e */ /* 0x000fe200048070a1 */
[C---:B------:R-:W-:Y:S01]  /*73f0*/  FFMA R27, R81.reuse, R104, R27 ;  /* 0x00000068511b7223 */ /* 0x040fe2000000001b */
[C---:B------:R-:W-:Y:S01]  /*7400*/  FFMA R24, R81.reuse, R105, R24 ;  /* 0x0000006951187223 */ /* 0x040fe20000000018 */
[C---:B------:R-:W-:Y:S01]  /*7410*/  FFMA R25, R81.reuse, R106, R25 ;  /* 0x0000006a51197223 */ /* 0x040fe20000000019 */
[----:B------:R-:W-:Y:S01]  /*7420*/  FFMA R26, R81, R107, R26 ;  /* 0x0000006b511a7223 */ /* 0x000fe2000000001a */
[C---:B------:R-:W-:Y:S01]  /*7430*/  FMUL R31, R78.reuse, R31 ;  /* 0x0000001f4e1f7220 */ /* 0x040fe20000400000 */
[--C-:B------:R-:W-:Y:S01]  /*7440*/  HADD2.F32 R111, -RZ, R112.reuse.H0_H0 ;  /* 0x20000070ff6f7230 */ /* 0x100fe20000004100 */
[----:B------:R-:W-:Y:S01]  /*7450*/  F2FP.SATFINITE.E4M3.F32.PACK_AB_MERGE_C R162, R27, R22, RZ ;  /* 0x000000161ba2723e */ /* 0x000fe200048070ff */
[----:B------:R-:W-:Y:S02]  /*7460*/  HADD2.F32 R112, -RZ, R112.H1_H1 ;  /* 0x30000070ff707230 */ /* 0x000fe40000004100 */
[C---:B------:R-:W-:Y:S01]  /*7470*/  FFMA R31, R81.reuse, R108, R31 ;  /* 0x0000006c511f7223 */ /* 0x040fe2000000001f */
[----:B------:R-:W-:Y:S01]  /*7480*/  FFMA R28, R81, R109, R28 ;  /* 0x0000006d511c7223 */ /* 0x000fe2000000001c */
[----:B------:R-:W-:Y:S01]  /*7490*/  F2FP.SATFINITE.E4M3.F32.PACK_AB_MERGE_C R161, R21, R20, R162 ;  /* 0x0000001415a1723e */ /* 0x000fe200048070a2 */
[----:B------:R-:W-:Y:S01]  /*74a0*/  FFMA R29, R81, R110, R29 ;  /* 0x0000006e511d7223 */ /* 0x000fe2000000001d */
[C---:B------:R-:W-:Y:S01]  /*74b0*/  FMUL R30, R78.reuse, R34 ;  /* 0x000000224e1e7220 */ /* 0x040fe20000400000 */
[----:B------:R-:W-:Y:S01]  /*74c0*/  F2FP.SATFINITE.E4M3.F32.PACK_AB_MERGE_C R163, R31, R26, RZ ;  /* 0x0000001a1fa3723e */ /* 0x000fe200048070ff */
[C---:B------:R-:W-:Y:S01]  /*74d0*/  FMUL R35, R78.reuse, R35 ;  /* 0x000000234e237220 */ /* 0x040fe20000400000 */
[--C-:B------:R-:W-:Y:S02]  /*74e0*/  HADD2.F32 R115, -RZ, R116.reuse.H0_H0 ;  /* 0x20000074ff737230 */ /* 0x100fe40000004100 */
[----:B------:R-:W-:Y:S01]  /*74f0*/  FFMA R30, R81, R111, R30 ;  /* 0x0000006f511e7223 */ /* 0x000fe2000000001e */
[----:B------:R-:W-:Y:S01]  /*7500*/  F2FP.SATFINITE.E4M3.F32.PACK_AB_MERGE_C R162, R25, R24, R163 ;  /* 0x0000001819a2723e */ /* 0x000fe200048070a3 */
[C---:B------:R-:W-:Y:S01]  /*7510*/  FFMA R35, R81.reuse, R112, R35 ;  /* 0x0000007051237223 */ /* 0x040fe20000000023 */
[C---:B------:R-:W-:Y:S01]  /*7520*/  FFMA R32, R81.reuse, R113, R32 ;  /* 0x0000007151207223 */ /* 0x040fe20000000020 */
[----:B------:R-:W-:Y:S01]  /*7530*/  FFMA R33, R81, R114, R33 ;  /* 0x0000007251217223 */ /* 0x000fe20000000021 */
[----:B------:R-:W-:Y:S02]  /*7540*/  HADD2.F32 R116, -RZ, R116.H1_H1 ;  /* 0x30000074ff747230 */ /* 0x000fe40000004100 */
        /* <DEDUP_REMOVED lines=9> */
[----:B------:R-:W-:Y:S01]  /*75e0*/  HADD2.F32 R120, -RZ, R120.H1_H1 ;  /* 0x30000078ff787230 */ /* 0x000fe20000004100 */
[----:B------:R1:W-:Y:S01]  /*75f0*/  STS.128 [R178+0x2010], R160 ;  /* 0x002010a0b2007388 */ /* 0x0003e20000000c00 */
[----:B------:R-:W-:Y:S01]  /*7600*/  F2FP.SATFINITE.E4M3.F32.PACK_AB_MERGE_C R184, R39, R34, RZ ;  /* 0x0000002227b8723e */ /* 0x000fe200048070ff */
[C---:B------:R-:W-:Y:S01]  /*7610*/  FMUL R38, R78.reuse, R42 ;  /* 0x0000002a4e267220 */ /* 0x040fe20000400000 */
[C---:B------:R-:W-:Y:S01]  /*7620*/  FMUL R43, R78.reuse, R43 ;  /* 0x0000002b4e2b7220 */ /* 0x040fe20000400000 */
[--C-:B------:R-:W-:Y:S01]  /*7630*/  HADD2.F32 R123, -RZ, R124.reuse.H0_H0 ;  /* 0x2000007cff7b7230 */ /* 0x100fe20000004100 */
[----:B------:R-:W-:Y:S01]  /*7640*/  F2FP.SATFINITE.E4M3.F32.PACK_AB_MERGE_C R184, R33, R32, R184 ;  /* 0x0000002021b8723e */ /* 0x000fe200048070b8 */
[C---:B------:R-:W-:Y:S01]  /*7650*/  FFMA R38, R81.reuse, R119, R38 ;  /* 0x0000007751267223 */ /* 0x040fe20000000026 */
        /* <DEDUP_REMOVED lines=12> */
[C---:B------:R-:W-:Y:S01]  /*7720*/  FFMA R45, R81.reuse, R126, R45 ;  /* 0x0000007e512d7223 */ /* 0x040fe2000000002d */
[----:B------:R-:W-:Y:S02]  /*7730*/  HADD2.F32 R128, -RZ, R128.H1_H1 ;  /* 0x30000080ff807230 */ /* 0x000fe40000004100 */
[C---:B------:R-:W-:Y:S01]  /*7740*/  FMUL R46, R78.reuse, R50 ;  /* 0x000000324e2e7220 */ /* 0x040fe20000400000 */
[C---:B------:R-:W-:Y:S01]  /*7750*/  FMUL R51, R78.reuse, R51 ;  /* 0x000000334e337220 */ /* 0x040fe20000400000 */
[--C-:B------:R-:W-:Y:S02]  /*7760*/  HADD2.F32 R131, -RZ, R132.reuse.H0_H0 ;  /* 0x20000084ff837230 */ /* 0x100fe40000004100 */
[C---:B------:R-:W-:Y:S01]  /*7770*/  FMUL R50, R78.reuse, R54 ;  /* 0x000000364e327220 */ /* 0x040fe20000400000 */
[C---:B------:R-:W-:Y:S01]  /*7780*/  FFMA R46, R81.reuse, R127, R46 ;  /* 0x0000007f512e7223 */ /* 0x040fe2000000002e */
[----:B------:R-:W-:Y:S02]  /*7790*/  HADD2.F32 R132, -RZ, R132.H1_H1 ;  /* 0x30000084ff847230 */ /* 0x000fe40000004100 */
[C---:B------:R-:W-:Y:S01]  /*77a0*/  FFMA R51, R81.reuse, R128, R51 ;  /* 0x0000008051337223 */ /* 0x040fe20000000033 */
[C---:B------:R-:W-:Y:S01]  /*77b0*/  FMUL R55, R78.reuse, R55 ;  /* 0x000000374e377220 */ /* 0x040fe20000400000 */
[C---:B------:R-:W-:Y:S01]  /*77c0*/  FFMA R48, R81.reuse, R129, R48 ;  /* 0x0000008151307223 */ /* 0x040fe20000000030 */
[C---:B------:R-:W-:Y:S01]  /*77d0*/  FFMA R49, R81.reuse, R130, R49 ;  /* 0x0000008251317223 */ /* 0x040fe20000000031 */
[--C-:B------:R-:W-:Y:S02]  /*77e0*/  HADD2.F32 R135, -RZ, R136.reuse.H0_H0 ;  /* 0x20000088ff877230 */ /* 0x100fe40000004100 */
[C---:B------:R-:W-:Y:S01]  /*77f0*/  FFMA R50, R81.reuse, R131, R50 ;  /* 0x0000008351327223 */ /* 0x040fe20000000032 */
[----:B------:R-:W-:Y:S02]  /*7800*/  HADD2.F32 R136, -RZ, R136.H1_H1 ;  /* 0x30000088ff887230 */ /* 0x000fe40000004100 */
[C---:B------:R-:W-:Y:S01]  /*7810*/  FMUL R54, R78.reuse, R58 ;  /* 0x0000003a4e367220 */ /* 0x040fe20000400000 */
        /* <DEDUP_REMOVED lines=16> */
[----:B------:R-:W-:Y:S01]  /*7920*/  FFMA R63, R81, R140, R63 ;  /* 0x0000008c513f7223 */ /* 0x000fe2000000003f */
[----:B------:R-:W-:Y:S01]  /*7930*/  FMUL R67, R78, R67 ;  /* 0x000000434e437220 */ /* 0x000fe20000400000 */
[----:B------:R-:W-:Y:S01]  /*7940*/  F2FP.SATFINITE.E4M3.F32.PACK_AB_MERGE_C R186, R47, R42, RZ ;  /* 0x0000002a2fba723e */ /* 0x000fe200048070ff */
[----:B------:R-:W-:Y:S01]  /*7950*/  FFMA R60, R81, R83, R60 ;  /* 0x00000053513c7223 */ /* 0x000fe2000000003c */
[----:B------:R-:W-:Y:S01]  /*7960*/  F2FP.SATFINITE.E4M3.F32.PACK_AB_MERGE_C R187, R51, R46, RZ ;  /* 0x0000002e33bb723e */ /* 0x000fe200048070ff */
[C---:B------:R-:W-:Y:S01]  /*7970*/  FFMA R61, R81.reuse, R80, R61 ;  /* 0x00000050513d7223 */ /* 0x040fe2000000003d */
[C---:B------:R-:W-:Y:S01]  /*7980*/  FFMA R62, R81.reuse, R85, R62 ;  /* 0x00000055513e7223 */ /* 0x040fe2000000003e */
[----:B------:R-:W-:Y:S01]  /*7990*/  FFMA R67, R81, R82, R67 ;  /* 0x0000005251437223 */ /* 0x000fe20000000043 */
[----:B------:R-:W-:Y:S02]  /*79a0*/  F2FP.SATFINITE.E4M3.F32.PACK_AB_MERGE_C R186, R41, R40, R186 ;  /* 0x0000002829ba723e */ /* 0x000fe400048070ba */
[----:B------:R-:W-:Y:S02]  /*79b0*/  F2FP.SATFINITE.E4M3.F32.PACK_AB_MERGE_C R187, R45, R44, R187 ;  /* 0x0000002c2dbb723e */ /* 0x000fe400048070bb */
[----:B------:R-:W-:Y:S02]  /*79c0*/  F2FP.SATFINITE.E4M3.F32.PACK_AB_MERGE_C R188, R55, R50, RZ ;  /* 0x0000003237bc723e */ /* 0x000fe400048070ff */
[----:B------:R-:W-:Y:S01]  /*79d0*/  F2FP.SATFINITE.E4M3.F32.PACK_AB_MERGE_C R189, R59, R54, RZ ;  /* 0x000000363bbd723e */ /* 0x000fe200048070ff */
[----:B------:R1:W-:Y:S01]  /*79e0*/  STS.128 [R177+0x2020], R184 ;  /* 0x002020b8b1007388 */ /* 0x0003e20000000c00 */
[----:B------:R-:W-:Y:S02]  /*79f0*/  F2FP.SATFINITE.E4M3.F32.PACK_AB_MERGE_C R190, R63, R58, RZ ;  /* 0x0000003a3fbe723e */ /* 0x000fe400048070ff */
[----:B------:R-:W-:Y:S02]  /*7a00*/  F2FP.SATFINITE.E4M3.F32.PACK_AB_MERGE_C R182, R67, R62, RZ ;  /* 0x0000003e43b6723e */ /* 0x000fe400048070ff */
[----:B------:R-:W-:Y:S02]  /*7a10*/  F2FP.SATFINITE.E4M3.F32.PACK_AB_MERGE_C R188, R49, R48, R188 ;  /* 0x0000003031bc723e */ /* 0x000fe400048070bc */
[----:B------:R-:W-:Y:S02]  /*7a20*/  F2FP.SATFINITE.E4M3.F32.PACK_AB_MERGE_C R189, R53, R52, R189 ;  /* 0x0000003435bd723e */ /* 0x000fe400048070bd */
[----:B------:R-:W-:Y:S02]  /*7a30*/  F2FP.SATFINITE.E4M3.F32.PACK_AB_MERGE_C R190, R57, R56, R190 ;  /* 0x0000003839be723e */ /* 0x000fe400048070be */
[----:B------:R-:W-:Y:S02]  /*7a40*/  F2FP.SATFINITE.E4M3.F32.PACK_AB_MERGE_C R191, R61, R60, R182 ;  /* 0x0000003c3dbf723e */ /* 0x000fe400048070b6 */
[----:B------:R-:W-:Y:S03]  /*7a50*/  IADD3 R76, PT, PT, R76, 0x1, RZ ;  /* 0x000000014c4c7810 */ /* 0x000fe60007ffe0ff */
[----:B------:R1:W-:Y:S01]  /*7a60*/  STS.128 [R176+0x2030], R188 ;  /* 0x002030bcb0007388 */ /* 0x0003e20000000c00 */
[----:B------:R-:W-:Y:S01]  /*7a70*/  @!PT LDS RZ, [RZ] ;  /* 0x00000000fffff984 */ /* 0x000fe20000000800 */
[----:B------:R-:W-:Y:S01]  /*7a80*/  @!PT LDS RZ, [RZ] ;  /* 0x00000000fffff984 */ /* 0x000fe20000000800 */
[----:B------:R-:W-:Y:S01]  /*7a90*/  @!PT LDS RZ, [RZ] ;  /* 0x00000000fffff984 */ /* 0x000fe20000000800 */
[----:B------:R-:W-:Y:S01]  /*7aa0*/  @!PT LDS RZ, [RZ] ;  /* 0x00000000fffff984 */ /* 0x000fe20000000800 */
[----:B------:R3:W-:Y:S07]  /*7ab0*/  MEMBAR.ALL.CTA ;  /* 0x0000000000007992 */ /* 0x0007ee0000008000 */
[----:B---3--:R-:W3:Y:S02]  /*7ac0*/  FENCE.VIEW.ASYNC.S ;  /* 0x00000000000073c6 */ /* 0x008ee40000000000 */
[----:B---3--:R-:W-:Y:S06]  /*7ad0*/  BAR.SYNC.DEFER_BLOCKING 0x1, 0x80 ;  /* 0x0042000000007b1d */ /* 0x008fec0000010000 */
[----:B------:R-:W-:Y:S05]  /*7ae0*/  @P0 BRA `(.L_x_124) ;  /* 0x0000000000340947 */ /* 0x000fea0003800000 */
[----:B------:R-:W-:Y:S01]  /*7af0*/  UIADD3 UR12, UPT, UPT, UR43, 0x2400, URZ ;  /* 0x000024002b0c7890 */ /* 0x000fe2000fffe0ff */
[----:B------:R-:W-:Y:S01]  /*7b00*/  R2UR UR9, R155 ;  /* 0x000000009b0972ca */ /* 0x000fe200000e0000 */
[----:B------:R-:W-:Y:S01]  /*7b10*/  UIADD3 UR10, UP0, UPT, UR46, 0x680, URZ ;  /* 0x000006802e0a7890 */ /* 0x000fe2000ff1e0ff */
[----:B------:R-:W-:Y:S01]  /*7b20*/  R2UR UR8, R165 ;  /* 0x00000000a50872ca */ /* 0x000fe200000e0000 */
[----:B------:R-:W-:Y:S02]  /*7b30*/  UMOV UR7, UR36 ;  /* 0x0000002400077c82 */ /* 0x000fe40008000000 */
[----:B------:R-:W-:Y:S01]  /*7b40*/  IMAD.U32 R179, RZ, RZ, UR12 ;  /* 0x0000000cffb37e24 */ /* 0x000fe2000f8e00ff */
[----:B------:R-:W-:Y:S04]  /*7b50*/  UIADD3.X UR11, UPT, UPT, URZ, UR47, URZ, UP0, !UPT ;  /* 0x0000002fff0b7290 */ /* 0x000fe800087fe4ff */
[----:B------:R-:W-:Y:S03]  /*7b60*/  R2UR UR4, R179 ;  /* 0x00000000b30472ca */ /* 0x000fe600000e0000 */
[----:B------:R-:W-:Y:S02]  /*7b70*/  USHF.L.U32 UR5, UR9, 0x6, URZ ;  /* 0x0000000609057899 */ /* 0x000fe400080006ff */
[----:B------:R-:W-:Y:S09]  /*7b80*/  USHF.L.U32 UR6, UR8, 0x7, URZ ;  /* 0x0000000708067899 */ /* 0x000ff200080006ff */
[----:B------:R3:W-:Y:S01]  /*7b90*/  UTMASTG.3D [UR4], [UR10] ;  /* 0x000000040a0073b5 */ /* 0x0007e20008010000 */
[----:B------:R0:W-:Y:S01]  /*7ba0*/  UTMACMDFLUSH ;  /* 0x00000000000079b7 */ /* 0x0001e20000000000 */
[----:B---3--:R-:W-:Y:S04]  /*7bb0*/  DEPBAR.LE SB0, 0x0 ;  /* 0x000080000000791a */ /* 0x008fe80000000000 */
.L_x_124:
[----:B------:R-:W-:Y:S05]  /*7bc0*/  BSYNC.RECONVERGENT B0 ;  /* 0x0000000000007941 */ /* 0x000fea0003800200 */
.L_x_123:
[----:B------:R-:W-:Y:S01]  /*7bd0*/  BAR.SYNC.DEFER_BLOCKING 0x1, 0x80 ;  /* 0x0042000000007b1d */ /* 0x000fe20000010000 */
[----:B------:R-:W-:Y:S01]  /*7be0*/  ISETP.NE.AND P2, PT, R180, RZ, PT ;  /* 0x000000ffb400720c */ /* 0x000fe20003f45270 */
[----:B------:R-:W-:Y:S01]  /*7bf0*/  IMAD.IADD R155, R75, 0x1, R143 ;  /* 0x000000014b9b7824 */ /* 0x000fe200078e028f */
[----:B------:R-:W-:Y:S01]  /*7c00*/  ISETP.NE.AND P0, PT, R181, 0x2, PT ;  /* 0x00000002b500780c */ /* 0x000fe20003f05270 */
[----:B------:R-:W-:Y:S01]  /*7c10*/  IMAD.IADD R165, R77, 0x1, R154 ;  /* 0x000000014da57824 */ /* 0x000fe200078e029a */
[----:B------:R-:W-:Y:S02]  /*7c20*/  ISETP.NE.AND P1, PT, R76, 0x4, PT ;  /* 0x000000044c00780c */ /* 0x000fe40003f25270 */
[----:B------:R-:W-:Y:S02]  /*7c30*/  SEL R3, RZ, 0x1, P0 ;  /* 0x00000001ff037807 */ /* 0x000fe40000000000 */
[----:B------:R-:W-:Y:S02]  /*7c40*/  SEL R0, RZ, 0x1, P1 ;  /* 0x00000001ff007807 */ /* 0x000fe40000800000 */
[----:B------:R-:W-:Y:S02]  /*7c50*/  LOP3.LUT R174, R174, R3, RZ, 0x3c, !PT ;  /* 0x00000003aeae7212 */ /* 0x000fe400078e3cff */
[----:B------:R-:W-:Y:S02]  /*7c60*/  LOP3.LUT R175, R175, R0, RZ, 0x3c, !PT ;  /* 0x00000000afaf7212 */ /* 0x000fe400078e3cff */
[----:B------:R-:W-:Y:S02]  /*7c70*/  @P2 R2UR UR36, R171 ;  /* 0x00000000ab2422ca */ /* 0x000fe400000e0000 */
[----:B------:R-:W-:Y:S02]  /*7c80*/  SEL R181, R181, RZ, P0 ;  /* 0x000000ffb5b57207 */ /* 0x000fe40000000000 */
[----:B------:R-:W-:Y:S01]  /*7c90*/  SEL R76, R76, RZ, P1 ;  /* 0x000000ff4c4c7207 */ /* 0x000fe20000800000 */
[----:B------:R-:W-:Y:S10]  /*7ca0*/  @P2 BRA `(.L_x_125) ;  /* 0xffffffdc00702947 */ /* 0x000ff4000383ffff */
[----:B------:R-:W-:Y:S05]  /*7cb0*/  EXIT ;  /* 0x000000000000794d */ /* 0x000fea0003800000 */
.L_x_20:
[----:B--2---:R2:W1:Y:S02]  /*7cc0*/  SYNCS.PHASECHK.TRANS64.TRYWAIT P0, [R3+URZ+0x2b0], R2 ;  /* 0x0002b002030075a7 */ /* 0x00446400080011ff */
[----:B-1----:R-:W-:Y:S05]  /*7cd0*/  @!P0 NANOSLEEP.SYNCS 0x989680 ;  /* 0x009896800000895d */ /* 0x002fea0003900000 */
[----:B------:R-:W1:Y:S02]  /*7ce0*/  @!P0 SYNCS.PHASECHK.TRANS64 P0, [R3+URZ+0x2b0], R2 ;  /* 0x0002b002030085a7 */ /* 0x000e6400080010ff */
[----:B-1----:R-:W-:Y:S05]  /*7cf0*/  @!P0 BRA `(.L_x_20) ;  /* 0xfffffffc00f08947 */ /* 0x002fea000383ffff */
[----:B------:R-:W-:Y:S05]  /*7d00*/  BRA `(.L_x_126) ;  /* 0xffffff9c00187947 */ /* 0x000fea000383ffff */
.L_x_23:
[----:B-1----:R-:W-:-:S07]  /*7d10*/  MOV R2, UR33 ;  /* 0x0000002100027c02 */ /* 0x002fce0008000f00 */
.L_x_127:
[----:B-1----:R1:W2:Y:S02]  /*7d20*/  SYNCS.PHASECHK.TRANS64.TRYWAIT P0, [R2+URZ+0x110], R5 ;  /* 0x00011005020075a7 */ /* 0x0022a400080011ff */
[----:B--2---:R-:W-:Y:S05]  /*7d30*/  @!P0 NANOSLEEP.SYNCS 0x989680 ;  /* 0x009896800000895d */ /* 0x004fea0003900000 */
[----:B------:R-:W2:Y:S02]  /*7d40*/  @!P0 SYNCS.PHASECHK.TRANS64 P0, [R2+URZ+0x110], R5 ;  /* 0x00011005020085a7 */ /* 0x000ea400080010ff */
[----:B--2---:R-:W-:Y:S05]  /*7d50*/  @!P0 BRA `(.L_x_127) ;  /* 0xfffffffc00f08947 */ /* 0x004fea000383ffff */
[----:B------:R-:W-:Y:S05]  /*7d60*/  BRA `(.L_x_22) ;  /* 0xffffff9c00687947 */ /* 0x000fea000383ffff */
.L_x_29:
[----:B-1----:R-:W-:-:S07]  /*7d70*/  MOV R2, UR17 ;  /* 0x0000001100027c02 */ /* 0x002fce0008000f00 */
.L_x_128:
[----:B-1----:R1:W2:Y:S02]  /*7d80*/  SYNCS.PHASECHK.TRANS64.TRYWAIT P0, [R2+URZ+0x110], R5 ;  /* 0x00011005020075a7 */ /* 0x0022a400080011ff */
[----:B--2---:R-:W-:Y:S05]  /*7d90*/  @!P0 NANOSLEEP.SYNCS 0x989680 ;  /* 0x009896800000895d */ /* 0x004fea0003900000 */
[----:B------:R-:W2:Y:S02]  /*7da0*/  @!P0 SYNCS.PHASECHK.TRANS64 P0, [R2+URZ+0x110], R5 ;  /* 0x00011005020085a7 */ /* 0x000ea400080010ff */
[----:B--2---:R-:W-:Y:S05]  /*7db0*/  @!P0 BRA `(.L_x_128) ;  /* 0xfffffffc00f08947 */ /* 0x004fea000383ffff */
[----:B------:R-:W-:Y:S05]  /*7dc0*/  BRA `(.L_x_28) ;  /* 0xffffffa000107947 */ /* 0x000fea000383ffff */
.L_x_33:
[----:B-1----:R1:W2:Y:S02]  /*7dd0*/  SYNCS.PHASECHK.TRANS64.TRYWAIT P0, [R2+URZ+0x240], R3 ;  /* 0x00024003020075a7 */ /* 0x0022a400080011ff */
[----:B--2---:R-:W-:Y:S05]  /*7de0*/  @!P0 NANOSLEEP.SYNCS 0x989680 ;  /* 0x009896800000895d */ /* 0x004fea0003900000 */
[----:B------:R-:W2:Y:S02]  /*7df0*/  @!P0 SYNCS.PHASECHK.TRANS64 P0, [R2+URZ+0x240], R3 ;  /* 0x00024003020085a7 */ /* 0x000ea400080010ff */
[----:B--2---:R-:W-:Y:S05]  /*7e00*/  @!P0 BRA `(.L_x_33) ;  /* 0xfffffffc00f08947 */ /* 0x004fea000383ffff */
[----:B------:R-:W-:Y:S05]  /*7e10*/  BRA `(.L_x_129) ;  /* 0xffffffa000a07947 */ /* 0x000fea000383ffff */
.L_x_37:
[----:B----4-:R-:W-:-:S07]  /*7e20*/  MOV R0, UR5 ;  /* 0x0000000500007c02 */ /* 0x010fce0008000f00 */
.L_x_130:
[----:B-1----:R1:W2:Y:S02]  /*7e30*/  SYNCS.PHASECHK.TRANS64.TRYWAIT P0, [R0+URZ], R3 ;  /* 0x00000003000075a7 */ /* 0x0022a400080011ff */
[----:B--2---:R-:W-:Y:S05]  /*7e40*/  @!P0 NANOSLEEP.SYNCS 0x989680 ;  /* 0x009896800000895d */ /* 0x004fea0003900000 */
[----:B------:R-:W2:Y:S02]  /*7e50*/  @!P0 SYNCS.PHASECHK.TRANS64 P0, [R0+URZ], R3 ;  /* 0x00000003000085a7 */ /* 0x000ea400080010ff */
[----:B--2---:R-:W-:Y:S05]  /*7e60*/  @!P0 BRA `(.L_x_130) ;  /* 0xfffffffc00f08947 */ /* 0x004fea000383ffff */
[----:B------:R-:W-:Y:S05]  /*7e70*/  BRA `(.L_x_131) ;  /* 0xffffffa800107947 */ /* 0x000fea000383ffff */
.L_x_38:
[----:B----4-:R-:W-:-:S07]  /*7e80*/  MOV R0, UR5 ;  /* 0x0000000500007c02 */ /* 0x010fce0008000f00 */
.L_x_132:
[----:B-1----:R1:W2:Y:S02]  /*7e90*/  SYNCS.PHASECHK.TRANS64.TRYWAIT P0, [R0+URZ], R3 ;  /* 0x00000003000075a7 */ /* 0x0022a400080011ff */
[----:B--2---:R-:W-:Y:S05]  /*7ea0*/  @!P0 NANOSLEEP.SYNCS 0x989680 ;  /* 0x009896800000895d */ /* 0x004fea0003900000 */
[----:B------:R-:W2:Y:S02]  /*7eb0*/  @!P0 SYNCS.PHASECHK.TRANS64 P0, [R0+URZ], R3 ;  /* 0x00000003000085a7 */ /* 0x000ea400080010ff */
[----:B--2---:R-:W-:Y:S05]  /*7ec0*/  @!P0 BRA `(.L_x_132) ;  /* 0xfffffffc00f08947 */ /* 0x004fea000383ffff */
[----:B------:R-:W-:Y:S05]  /*7ed0*/  BRA `(.L_x_133) ;  /* 0xffffffa8001c7947 */ /* 0x000fea000383ffff */
.L_x_39:
[----:B----4-:R-:W-:-:S07]  /*7ee0*/  MOV R0, UR5 ;  /* 0x0000000500007c02 */ /* 0x010fce0008000f00 */
.L_x_134:
[----:B-1----:R1:W2:Y:S02]  /*7ef0*/  SYNCS.PHASECHK.TRANS64.TRYWAIT P0, [R0+URZ], R3 ;  /* 0x00000003000075a7 */ /* 0x0022a400080011ff */
[----:B--2---:R-:W-:Y:S05]  /*7f00*/  @!P0 NANOSLEEP.SYNCS 0x989680 ;  /* 0x009896800000895d */ /* 0x004fea0003900000 */
[----:B------:R-:W2:Y:S02]  /*7f10*/  @!P0 SYNCS.PHASECHK.TRANS64 P0, [R0+URZ], R3 ;  /* 0x00000003000085a7 */ /* 0x000ea400080010ff */
[----:B--2---:R-:W-:Y:S05]  /*7f20*/  @!P0 BRA `(.L_x_134) ;  /* 0xfffffffc00f08947 */ /* 0x004fea000383ffff */
[----:B------:R-:W-:Y:S05]  /*7f30*/  BRA `(.L_x_135) ;  /* 0xffffffa800287947 */ /* 0x000fea000383ffff */
.L_x_40:
[----:B----4-:R-:W-:-:S07]  /*7f40*/  MOV R0, UR5 ;  /* 0x0000000500007c02 */ /* 0x010fce0008000f00 */
.L_x_136:
[----:B-1----:R1:W2:Y:S02]  /*7f50*/  SYNCS.PHASECHK.TRANS64.TRYWAIT P0, [R0+URZ], R3 ;  /* 0x00000003000075a7 */ /* 0x0022a400080011ff */
[----:B--2---:R-:W-:Y:S05]  /*7f60*/  @!P0 NANOSLEEP.SYNCS 0x989680 ;  /* 0x009896800000895d */ /* 0x004fea0003900000 */
[----:B------:R-:W2:Y:S02]  /*7f70*/  @!P0 SYNCS.PHASECHK.TRANS64 P0, [R0+URZ], R3 ;  /* 0x00000003000085a7 */ /* 0x000ea400080010ff */
[----:B--2---:R-:W-:Y:S05]  /*7f80*/  @!P0 BRA `(.L_x_136) ;  /* 0xfffffffc00f08947 */ /* 0x004fea000383ffff */
[----:B------:R-:W-:Y:S05]  /*7f90*/  BRA `(.L_x_137) ;  /* 0xffffffa800347947 */ /* 0x000fea000383ffff */
.L_x_41:
[----:B----4-:R-:W-:-:S07]  /*7fa0*/  MOV R0, UR5 ;  /* 0x0000000500007c02 */ /* 0x010fce0008000f00 */
.L_x_138:
[----:B-1----:R1:W2:Y:S02]  /*7fb0*/  SYNCS.PHASECHK.TRANS64.TRYWAIT P0, [R0+URZ], R3 ;  /* 0x00000003000075a7 */ /* 0x0022a400080011ff */
[----:B--2---:R-:W-:Y:S05]  /*7fc0*/  @!P0 NANOSLEEP.SYNCS 0x989680 ;  /* 0x009896800000895d */ /* 0x004fea0003900000 */
[----:B------:R-:W2:Y:S02]  /*7fd0*/  @!P0 SYNCS.PHASECHK.TRANS64 P0, [R0+URZ], R3 ;  /* 0x00000003000085a7 */ /* 0x000ea400080010ff */
[----:B--2---:R-:W-:Y:S05]  /*7fe0*/  @!P0 BRA `(.L_x_138) ;  /* 0xfffffffc00f08947 */ /* 0x004fea000383ffff */
[----:B------:R-:W-:Y:S05]  /*7ff0*/  BRA `(.L_x_139) ;  /* 0xffffffa800407947 */ /* 0x000fea000383ffff */
.L_x_42:
[----:B----4-:R-:W-:-:S07]  /*8000*/  MOV R0, UR5 ;  /* 0x0000000500007c02 */ /* 0x010fce0008000f00 */
.L_x_140:
[----:B-1----:R1:W2:Y:S02]  /*8010*/  SYNCS.PHASECHK.TRANS64.TRYWAIT P0, [R0+URZ], R3 ;  /* 0x00000003000075a7 */ /* 0x0022a400080011ff */
[----:B--2---:R-:W-:Y:S05]  /*8020*/  @!P0 NANOSLEEP.SYNCS 0x989680 ;  /* 0x009896800000895d */ /* 0x004fea0003900000 */
[----:B------:R-:W2:Y:S02]  /*8030*/  @!P0 SYNCS.PHASECHK.TRANS64 P0, [R0+URZ], R3 ;  /* 0x00000003000085a7 */ /* 0x000ea400080010ff */
[----:B--2---:R-:W-:Y:S05]  /*8040*/  @!P0 BRA `(.L_x_140) ;  /* 0xfffffffc00f08947 */ /* 0x004fea000383ffff */
[----:B------:R-:W-:Y:S05]  /*8050*/  BRA `(.L_x_141) ;  /* 0xffffffa8004c7947 */ /* 0x000fea000383ffff */
.L_x_43:
[----:B----4-:R-:W-:-:S07]  /*8060*/  MOV R0, UR5 ;  /* 0x0000000500007c02 */ /* 0x010fce0008000f00 */
.L_x_142:
[----:B-1----:R1:W2:Y:S02]  /*8070*/  SYNCS.PHASECHK.TRANS64.TRYWAIT P0, [R0+URZ], R3 ;  /* 0x00000003000075a7 */ /* 0x0022a400080011ff */
[----:B--2---:R-:W-:Y:S05]  /*8080*/  @!P0 NANOSLEEP.SYNCS 0x989680 ;  /* 0x009896800000895d */ /* 0x004fea0003900000 */
[----:B------:R-:W2:Y:S02]  /*8090*/  @!P0 SYNCS.PHASECHK.TRANS64 P0, [R0+URZ], R3 ;  /* 0x00000003000085a7 */ /* 0x000ea400080010ff */
[----:B--2---:R-:W-:Y:S05]  /*80a0*/  @!P0 BRA `(.L_x_142) ;  /* 0xfffffffc00f08947 */ /* 0x004fea000383ffff */
[----:B------:R-:W-:Y:S05]  /*80b0*/  BRA `(.L_x_143) ;  /* 0xffffffa800587947 */ /* 0x000fea000383ffff */
.L_x_44:
[----:B----4-:R-:W-:-:S07]  /*80c0*/  MOV R0, UR5 ;  /* 0x0000000500007c02 */ /* 0x010fce0008000f00 */
.L_x_144:
[----:B-1----:R1:W2:Y:S02]  /*80d0*/  SYNCS.PHASECHK.TRANS64.TRYWAIT P0, [R0+URZ], R3 ;  /* 0x00000003000075a7 */ /* 0x0022a400080011ff */
[----:B--2---:R-:W-:Y:S05]  /*80e0*/  @!P0 NANOSLEEP.SYNCS 0x989680 ;  /* 0x009896800000895d */ /* 0x004fea0003900000 */
[----:B------:R-:W2:Y:S02]  /*80f0*/  @!P0 SYNCS.PHASECHK.TRANS64 P0, [R0+URZ], R3 ;  /* 0x00000003000085a7 */ /* 0x000ea400080010ff */
[----:B--2---:R-:W-:Y:S05]  /*8100*/  @!P0 BRA `(.L_x_144) ;  /* 0xfffffffc00f08947 */ /* 0x004fea000383ffff */
[----:B------:R-:W-:Y:S05]  /*8110*/  BRA `(.L_x_145) ;  /* 0xffffffa800647947 */ /* 0x000fea000383ffff */
.L_x_45:
[----:B----4-:R-:W-:-:S07]  /*8120*/  MOV R0, UR5 ;  /* 0x0000000500007c02 */ /* 0x010fce0008000f00 */
.L_x_146:
[----:B-1----:R1:W2:Y:S02]  /*8130*/  SYNCS.PHASECHK.TRANS64.TRYWAIT P0, [R0+URZ], R3 ;  /* 0x00000003000075a7 */ /* 0x0022a400080011ff */
[----:B--2---:R-:W-:Y:S05]  /*8140*/  @!P0 NANOSLEEP.SYNCS 0x989680 ;  /* 0x009896800000895d */ /* 0x004fea0003900000 */
[----:B------:R-:W2:Y:S02]  /*8150*/  @!P0 SYNCS.PHASECHK.TRANS64 P0, [R0+URZ], R3 ;  /* 0x00000003000085a7 */ /* 0x000ea400080010ff */
[----:B--2---:R-:W-:Y:S05]  /*8160*/  @!P0 BRA `(.L_x_146) ;  /* 0xfffffffc00f08947 */ /* 0x004fea000383ffff */
[----:B------:R-:W-:Y:S05]  /*8170*/  BRA `(.L_x_147) ;  /* 0xffffffa800707947 */ /* 0x000fea000383ffff */
.L_x_46:
[----:B----4-:R-:W-:-:S07]  /*8180*/  MOV R0, UR5 ;  /* 0x0000000500007c02 */ /* 0x010fce0008000f00 */
.L_x_148:
[----:B-1----:R1:W2:Y:S02]  /*8190*/  SYNCS.PHASECHK.TRANS64.TRYWAIT P0, [R0+URZ], R3 ;  /* 0x00000003000075a7 */ /* 0x0022a400080011ff */
[----:B--2---:R-:W-:Y:S05]  /*81a0*/  @!P0 NANOSLEEP.SYNCS 0x989680 ;  /* 0x009896800000895d */ /* 0x004fea0003900000 */
[----:B------:R-:W2:Y:S02]  /*81b0*/  @!P0 SYNCS.PHASECHK.TRANS64 P0, [R0+URZ], R3 ;  /* 0x00000003000085a7 */ /* 0x000ea400080010ff */
[----:B--2---:R-:W-:Y:S05]  /*81c0*/  @!P0 BRA `(.L_x_148) ;  /* 0xfffffffc00f08947 */ /* 0x004fea000383ffff */
[----:B------:R-:W-:Y:S05]  /*81d0*/  BRA `(.L_x_149) ;  /* 0xffffffa8007c7947 */ /* 0x000fea000383ffff */
.L_x_47:
[----:B----4-:R-:W-:-:S07]  /*81e0*/  MOV R0, UR5 ;  /* 0x0000000500007c02 */ /* 0x010fce0008000f00 */
.L_x_150:
[----:B-1----:R1:W2:Y:S02]  /*81f0*/  SYNCS.PHASECHK.TRANS64.TRYWAIT P0, [R0+URZ], R3 ;  /* 0x00000003000075a7 */ /* 0x0022a400080011ff */
[----:B--2---:R-:W-:Y:S05]  /*8200*/  @!P0 NANOSLEEP.SYNCS 0x989680 ;  /* 0x009896800000895d */ /* 0x004fea0003900000 */
[----:B------:R-:W2:Y:S02]  /*8210*/  @!P0 SYNCS.PHASECHK.TRANS64 P0, [R0+URZ], R3 ;  /* 0x00000003000085a7 */ /* 0x000ea400080010ff */
[----:B--2---:R-:W-:Y:S05]  /*8220*/  @!P0 BRA `(.L_x_150) ;  /* 0xfffffffc00f08947 */ /* 0x004fea000383ffff */
[----:B------:R-:W-:Y:S05]  /*8230*/  BRA `(.L_x_151) ;  /* 0xffffffa800887947 */ /* 0x000fea000383ffff */
.L_x_48:
[----:B----4-:R-:W-:-:S07]  /*8240*/  MOV R0, UR5 ;  /* 0x0000000500007c02 */ /* 0x010fce0008000f00 */
.L_x_152:
[----:B-1----:R1:W2:Y:S02]  /*8250*/  SYNCS.PHASECHK.TRANS64.TRYWAIT P0, [R0+URZ], R3 ;  /* 0x00000003000075a7 */ /* 0x0022a400080011ff */
[----:B--2---:R-:W-:Y:S05]  /*8260*/  @!P0 NANOSLEEP.SYNCS 0x989680 ;  /* 0x009896800000895d */ /* 0x004fea0003900000 */
[----:B------:R-:W2:Y:S02]  /*8270*/  @!P0 SYNCS.PHASECHK.TRANS64 P0, [R0+URZ], R3 ;  /* 0x00000003000085a7 */ /* 0x000ea400080010ff */
[----:B--2---:R-:W-:Y:S05]  /*8280*/  @!P0 BRA `(.L_x_152) ;  /* 0xfffffffc00f08947 */ /* 0x004fea000383ffff */
[----:B------:R-:W-:Y:S05]  /*8290*/  BRA `(.L_x_153) ;  /* 0xffffffa800947947 */ /* 0x000fea000383ffff */
.L_x_49:
[----:B----4-:R-:W-:-:S07]  /*82a0*/  MOV R0, UR5 ;  /* 0x0000000500007c02 */ /* 0x010fce0008000f00 */
.L_x_154:
[----:B-1----:R1:W2:Y:S02]  /*82b0*/  SYNCS.PHASECHK.TRANS64.TRYWAIT P0, [R0+URZ], R3 ;  /* 0x00000003000075a7 */ /* 0x0022a400080011ff */
[----:B--2---:R-:W-:Y:S05]  /*82c0*/  @!P0 NANOSLEEP.SYNCS 0x989680 ;  /* 0x009896800000895d */ /* 0x004fea0003900000 */
[----:B------:R-:W2:Y:S02]  /*82d0*/  @!P0 SYNCS.PHASECHK.TRANS64 P0, [R0+URZ], R3 ;  /* 0x00000003000085a7 */ /* 0x000ea400080010ff */
[----:B--2---:R-:W-:Y:S05]  /*82e0*/  @!P0 BRA `(.L_x_154) ;  /* 0xfffffffc00f08947 */ /* 0x004fea000383ffff */
[----:B------:R-:W-:Y:S05]  /*82f0*/  BRA `(.L_x_155) ;  /* 0xffffffa800a07947 */ /* 0x000fea000383ffff */
.L_x_50:
[----:B----4-:R-:W-:-:S07]  /*8300*/  MOV R0, UR5 ;  /* 0x0000000500007c02 */ /* 0x010fce0008000f00 */
.L_x_156:
[----:B-1----:R1:W2:Y:S02]  /*8310*/  SYNCS.PHASECHK.TRANS64.TRYWAIT P0, [R0+URZ], R3 ;  /* 0x00000003000075a7 */ /* 0x0022a400080011ff */
[----:B--2---:R-:W-:Y:S05]  /*8320*/  @!P0 NANOSLEEP.SYNCS 0x989680 ;  /* 0x009896800000895d */ /* 0x004fea0003900000 */
[----:B------:R-:W2:Y:S02]  /*8330*/  @!P0 SYNCS.PHASECHK.TRANS64 P0, [R0+URZ], R3 ;  /* 0x00000003000085a7 */ /* 0x000ea400080010ff */
[----:B--2---:R-:W-:Y:S05]  /*8340*/  @!P0 BRA `(.L_x_156) ;  /* 0xfffffffc00f08947 */ /* 0x004fea000383ffff */
[----:B------:R-:W-:Y:S05]  /*8350*/  BRA `(.L_x_157) ;  /* 0xffffffa800ac7947 */ /* 0x000fea000383ffff */
.L_x_51:
[----:B----4-:R-:W-:-:S07]  /*8360*/  MOV R0, UR5 ;  /* 0x0000000500007c02 */ /* 0x010fce0008000f00 */
.L_x_158:
[----:B-1----:R1:W2:Y:S02]  /*8370*/  SYNCS.PHASECHK.TRANS64.TRYWAIT P0, [R0+URZ], R3 ;  /* 0x00000003000075a7 */ /* 0x0022a400080011ff */
[----:B--2---:R-:W-:Y:S05]  /*8380*/  @!P0 NANOSLEEP.SYNCS 0x989680 ;  /* 0x009896800000895d */ /* 0x004fea0003900000 */
[----:B------:R-:W2:Y:S02]  /*8390*/  @!P0 SYNCS.PHASECHK.TRANS64 P0, [R0+URZ], R3 ;  /* 0x00000003000085a7 */ /* 0x000ea400080010ff */
[----:B--2---:R-:W-:Y:S05]  /*83a0*/  @!P0 BRA `(.L_x_158) ;  /* 0xfffffffc00f08947 */ /* 0x004fea000383ffff */
[----:B------:R-:W-:Y:S05]  /*83b0*/  BRA `(.L_x_159) ;  /* 0xffffffa800b87947 */ /* 0x000fea000383ffff */
.L_x_52:
[----:B----4-:R-:W-:-:S07]  /*83c0*/  MOV R0, UR5 ;  /* 0x0000000500007c02 */ /* 0x010fce0008000f00 */
.L_x_160:
[----:B-1----:R1:W2:Y:S02]  /*83d0*/  SYNCS.PHASECHK.TRANS64.TRYWAIT P0, [R0+URZ], R3 ;  /* 0x00000003000075a7 */ /* 0x0022a400080011ff */
[----:B--2---:R-:W-:Y:S05]  /*83e0*/  @!P0 NANOSLEEP.SYNCS 0x989680 ;  /* 0x009896800000895d */ /* 0x004fea0003900000 */
[----:B------:R-:W2:Y:S02]  /*83f0*/  @!P0 SYNCS.PHASECHK.TRANS64 P0, [R0+URZ], R3 ;  /* 0x00000003000085a7 */ /* 0x000ea400080010ff */
[----:B--2---:R-:W-:Y:S05]  /*8400*/  @!P0 BRA `(.L_x_160) ;  /* 0xfffffffc00f08947 */ /* 0x004fea000383ffff */
[----:B------:R-:W-:Y:S05]  /*8410*/  BRA `(.L_x_161) ;  /* 0xffffffa800c47947 */ /* 0x000fea000383ffff */
.L_x_53:
[----:B----4-:R-:W-:-:S07]  /*8420*/  MOV R0, UR5 ;  /* 0x0000000500007c02 */ /* 0x010fce0008000f00 */
.L_x_162:
[----:B-1----:R1:W2:Y:S02]  /*8430*/  SYNCS.PHASECHK.TRANS64.TRYWAIT P0, [R0+URZ], R3 ;  /* 0x00000003000075a7 */ /* 0x0022a400080011ff */
[----:B--2---:R-:W-:Y:S05]  /*8440*/  @!P0 NANOSLEEP.SYNCS 0x989680 ;  /* 0x009896800000895d */ /* 0x004fea0003900000 */
[----:B------:R-:W2:Y:S02]  /*8450*/  @!P0 SYNCS.PHASECHK.TRANS64 P0, [R0+URZ], R3 ;  /* 0x00000003000085a7 */ /* 0x000ea400080010ff */
[----:B--2---:R-:W-:Y:S05]  /*8460*/  @!P0 BRA `(.L_x_162) ;  /* 0xfffffffc00f08947 */ /* 0x004fea000383ffff */
[----:B------:R-:W-:Y:S05]  /*8470*/  BRA `(.L_x_163) ;  /* 0xffffffa800d07947 */ /* 0x000fea000383ffff */
.L_x_54:
[----:B----4-:R-:W-:-:S07]  /*8480*/  MOV R0, UR5 ;  /* 0x0000000500007c02 */ /* 0x010fce0008000f00 */
.L_x_164:
[----:B-1----:R1:W2:Y:S02]  /*8490*/  SYNCS.PHASECHK.TRANS64.TRYWAIT P0, [R0+URZ], R3 ;  /* 0x00000003000075a7 */ /* 0x0022a400080011ff */
[----:B--2---:R-:W-:Y:S05]  /*84a0*/  @!P0 NANOSLEEP.SYNCS 0x989680 ;  /* 0x009896800000895d */ /* 0x004fea0003900000 */
[----:B------:R-:W2:Y:S02]  /*84b0*/  @!P0 SYNCS.PHASECHK.TRANS64 P0, [R0+URZ], R3 ;  /* 0x00000003000085a7 */ /* 0x000ea400080010ff */
[----:B--2---:R-:W-:Y:S05]  /*84c0*/  @!P0 BRA `(.L_x_164) ;  /* 0xfffffffc00f08947 */ /* 0x004fea000383ffff */
[----:B------:R-:W-:Y:S05]  /*84d0*/  BRA `(.L_x_165) ;  /* 0xffffffa800dc7947 */ /* 0x000fea000383ffff */
.L_x_55:
[----:B----4-:R-:W-:-:S07]  /*84e0*/  MOV R0, UR5 ;  /* 0x0000000500007c02 */ /* 0x010fce0008000f00 */
.L_x_166:
[----:B-1----:R1:W2:Y:S02]  /*84f0*/  SYNCS.PHASECHK.TRANS64.TRYWAIT P0, [R0+URZ], R3 ;  /* 0x00000003000075a7 */ /* 0x0022a400080011ff */
[----:B--2---:R-:W-:Y:S05]  /*8500*/  @!P0 NANOSLEEP.SYNCS 0x989680 ;  /* 0x009896800000895d */ /* 0x004fea0003900000 */
[----:B------:R-:W2:Y:S02]  /*8510*/  @!P0 SYNCS.PHASECHK.TRANS64 P0, [R0+URZ], R3 ;  /* 0x00000003000085a7 */ /* 0x000ea400080010ff */
[----:B--2---:R-:W-:Y:S05]  /*8520*/  @!P0 BRA `(.L_x_166) ;  /* 0xfffffffc00f08947 */ /* 0x004fea000383ffff */
[----:B------:R-:W-:Y:S05]  /*8530*/  BRA `(.L_x_167) ;  /* 0xffffffa800e87947 */ /* 0x000fea000383ffff */
.L_x_56:
[----:B----4-:R-:W-:-:S07]  /*8540*/  MOV R0, UR5 ;  /* 0x0000000500007c02 */ /* 0x010fce0008000f00 */
.L_x_168:
[----:B-1----:R1:W2:Y:S02]  /*8550*/  SYNCS.PHASECHK.TRANS64.TRYWAIT P0, [R0+URZ], R3 ;  /* 0x00000003000075a7 */ /* 0x0022a400080011ff */
[----:B--2---:R-:W-:Y:S05]  /*8560*/  @!P0 NANOSLEEP.SYNCS 0x989680 ;  /* 0x009896800000895d */ /* 0x004fea0003900000 */
[----:B------:R-:W2:Y:S02]  /*8570*/  @!P0 SYNCS.PHASECHK.TRANS64 P0, [R0+URZ], R3 ;  /* 0x00000003000085a7 */ /* 0x000ea400080010ff */
[----:B--2---:R-:W-:Y:S05]  /*8580*/  @!P0 BRA `(.L_x_168) ;  /* 0xfffffffc00f08947 */ /* 0x004fea000383ffff */
[----:B------:R-:W-:Y:S05]  /*8590*/  BRA `(.L_x_169) ;  /* 0xffffffa800f47947 */ /* 0x000fea000383ffff */
.L_x_57:
[----:B----4-:R-:W-:-:S07]  /*85a0*/  MOV R0, UR5 ;  /* 0x0000000500007c02 */ /* 0x010fce0008000f00 */
.L_x_170:
[----:B-1----:R1:W2:Y:S02]  /*85b0*/  SYNCS.PHASECHK.TRANS64.TRYWAIT P0, [R0+URZ], R3 ;  /* 0x00000003000075a7 */ /* 0x0022a400080011ff */
[----:B--2---:R-:W-:Y:S05]  /*85c0*/  @!P0 NANOSLEEP.SYNCS 0x989680 ;  /* 0x009896800000895d */ /* 0x004fea0003900000 */
[----:B------:R-:W2:Y:S02]  /*85d0*/  @!P0 SYNCS.PHASECHK.TRANS64 P0, [R0+URZ], R3 ;  /* 0x00000003000085a7 */ /* 0x000ea400080010ff */
[----:B--2---:R-:W-:Y:S05]  /*85e0*/  @!P0 BRA `(.L_x_170) ;  /* 0xfffffffc00f08947 */ /* 0x004fea000383ffff */
[----:B------:R-:W-:Y:S05]  /*85f0*/  BRA `(.L_x_171) ;  /* 0xffffffac00007947 */ /* 0x000fea000383ffff */
.L_x_58:
[----:B----4-:R-:W-:-:S07]  /*8600*/  MOV R0, UR5 ;  /* 0x0000000500007c02 */ /* 0x010fce0008000f00 */
.L_x_172:
[----:B-1----:R1:W2:Y:S02]  /*8610*/  SYNCS.PHASECHK.TRANS64.TRYWAIT P0, [R0+URZ], R3 ;  /* 0x00000003000075a7 */ /* 0x0022a400080011ff */
[----:B--2---:R-:W-:Y:S05]  /*8620*/  @!P0 NANOSLEEP.SYNCS 0x989680 ;  /* 0x009896800000895d */ /* 0x004fea0003900000 */
[----:B------:R-:W2:Y:S02]  /*8630*/  @!P0 SYNCS.PHASECHK.TRANS64 P0, [R0+URZ], R3 ;  /* 0x00000003000085a7 */ /* 0x000ea400080010ff */
[----:B--2---:R-:W-:Y:S05]  /*8640*/  @!P0 BRA `(.L_x_172) ;  /* 0xfffffffc00f08947 */ /* 0x004fea000383ffff */
[----:B------:R-:W-:Y:S05]  /*8650*/  BRA `(.L_x_173) ;  /* 0xffffffac000c7947 */ /* 0x000fea000383ffff */
.L_x_59:
[----:B----4-:R-:W-:-:S07]  /*8660*/  MOV R0, UR5 ;  /* 0x0000000500007c02 */ /* 0x010fce0008000f00 */
.L_x_174:
[----:B-1----:R1:W2:Y:S02]  /*8670*/  SYNCS.PHASECHK.TRANS64.TRYWAIT P0, [R0+URZ], R3 ;  /* 0x00000003000075a7 */ /* 0x0022a400080011ff */
[----:B--2---:R-:W-:Y:S05]  /*8680*/  @!P0 NANOSLEEP.SYNCS 0x989680 ;  /* 0x009896800000895d */ /* 0x004fea0003900000 */
[----:B------:R-:W2:Y:S02]  /*8690*/  @!P0 SYNCS.PHASECHK.TRANS64 P0, [R0+URZ], R3 ;  /* 0x00000003000085a7 */ /* 0x000ea400080010ff */
[----:B--2---:R-:W-:Y:S05]  /*86a0*/  @!P0 BRA `(.L_x_174) ;  /* 0xfffffffc00f08947 */ /* 0x004fea000383ffff */
[----:B------:R-:W-:Y:S05]  /*86b0*/  BRA `(.L_x_175) ;  /* 0xffffffac00187947 */ /* 0x000fea000383ffff */
.L_x_60:
[----:B----4-:R-:W-:-:S07]  /*86c0*/  MOV R0, UR5 ;  /* 0x0000000500007c02 */ /* 0x010fce0008000f00 */
.L_x_176:
[----:B-1----:R1:W2:Y:S02]  /*86d0*/  SYNCS.PHASECHK.TRANS64.TRYWAIT P0, [R0+URZ], R3 ;  /* 0x00000003000075a7 */ /* 0x0022a400080011ff */
[----:B--2---:R-:W-:Y:S05]  /*86e0*/  @!P0 NANOSLEEP.SYNCS 0x989680 ;  /* 0x009896800000895d */ /* 0x004fea0003900000 */
[----:B------:R-:W2:Y:S02]  /*86f0*/  @!P0 SYNCS.PHASECHK.TRANS64 P0, [R0+URZ], R3 ;  /* 0x00000003000085a7 */ /* 0x000ea400080010ff */
[----:B--2---:R-:W-:Y:S05]  /*8700*/  @!P0 BRA `(.L_x_176) ;  /* 0xfffffffc00f08947 */ /* 0x004fea000383ffff */
[----:B------:R-:W-:Y:S05]  /*8710*/  BRA `(.L_x_177) ;  /* 0xffffffac00247947 */ /* 0x000fea000383ffff */
.L_x_61:
[----:B----4-:R-:W-:-:S07]  /*8720*/  MOV R0, UR5 ;  /* 0x0000000500007c02 */ /* 0x010fce0008000f00 */
.L_x_178:
[----:B-1----:R1:W2:Y:S02]  /*8730*/  SYNCS.PHASECHK.TRANS64.TRYWAIT P0, [R0+URZ], R3 ;  /* 0x00000003000075a7 */ /* 0x0022a400080011ff */
[----:B--2---:R-:W-:Y:S05]  /*8740*/  @!P0 NANOSLEEP.SYNCS 0x989680 ;  /* 0x009896800000895d */ /* 0x004fea0003900000 */
[----:B------:R-:W2:Y:S02]  /*8750*/  @!P0 SYNCS.PHASECHK.TRANS64 P0, [R0+URZ], R3 ;  /* 0x00000003000085a7 */ /* 0x000ea400080010ff */
[----:B--2---:R-:W-:Y:S05]  /*8760*/  @!P0 BRA `(.L_x_178) ;  /* 0xfffffffc00f08947 */ /* 0x004fea000383ffff */
[----:B------:R-:W-:Y:S05]  /*8770*/  BRA `(.L_x_179) ;  /* 0xffffffac00307947 */ /* 0x000fea000383ffff */
.L_x_62:
[----:B----4-:R-:W-:-:S07]  /*8780*/  MOV R0, UR5 ;  /* 0x0000000500007c02 */ /* 0x010fce0008000f00 */
.L_x_180:
[----:B-1----:R1:W2:Y:S02]  /*8790*/  SYNCS.PHASECHK.TRANS64.TRYWAIT P0, [R0+URZ], R3 ;  /* 0x00000003000075a7 */ /* 0x0022a400080011ff */
[----:B--2---:R-:W-:Y:S05]  /*87a0*/  @!P0 NANOSLEEP.SYNCS 0x989680 ;  /* 0x009896800000895d */ /* 0x004fea0003900000 */
[----:B------:R-:W2:Y:S02]  /*87b0*/  @!P0 SYNCS.PHASECHK.TRANS64 P0, [R0+URZ], R3 ;  /* 0x00000003000085a7 */ /* 0x000ea400080010ff */
[----:B--2---:R-:W-:Y:S05]  /*87c0*/  @!P0 BRA `(.L_x_180) ;  /* 0xfffffffc00f08947 */ /* 0x004fea000383ffff */
[----:B------:R-:W-:Y:S05]  /*87d0*/  BRA `(.L_x_181) ;  /* 0xffffffac003c7947 */ /* 0x000fea000383ffff */
.L_x_63:
[----:B----4-:R-:W-:-:S07]  /*87e0*/  MOV R0, UR5 ;  /* 0x0000000500007c02 */ /* 0x010fce0008000f00 */
.L_x_182:
[----:B-1----:R1:W2:Y:S02]  /*87f0*/  SYNCS.PHASECHK.TRANS64.TRYWAIT P0, [R0+URZ], R3 ;  /* 0x00000003000075a7 */ /* 0x0022a400080011ff */
[----:B--2---:R-:W-:Y:S05]  /*8800*/  @!P0 NANOSLEEP.SYNCS 0x989680 ;  /* 0x009896800000895d */ /* 0x004fea0003900000 */
[----:B------:R-:W2:Y:S02]  /*8810*/  @!P0 SYNCS.PHASECHK.TRANS64 P0, [R0+URZ], R3 ;  /* 0x00000003000085a7 */ /* 0x000ea400080010ff */
[----:B--2---:R-:W-:Y:S05]  /*8820*/  @!P0 BRA `(.L_x_182) ;  /* 0xfffffffc00f08947 */ /* 0x004fea000383ffff */
[----:B------:R-:W-:Y:S05]  /*8830*/  BRA `(.L_x_183) ;  /* 0xffffffac00487947 */ /* 0x000fea000383ffff */
.L_x_64:
[----:B----4-:R-:W-:-:S07]  /*8840*/  MOV R0, UR5 ;  /* 0x0000000500007c02 */ /* 0x010fce0008000f00 */
.L_x_184:
[----:B-1----:R1:W2:Y:S02]  /*8850*/  SYNCS.PHASECHK.TRANS64.TRYWAIT P0, [R0+URZ], R3 ;  /* 0x00000003000075a7 */ /* 0x0022a400080011ff */
[----:B--2---:R-:W-:Y:S05]  /*8860*/  @!P0 NANOSLEEP.SYNCS 0x989680 ;  /* 0x009896800000895d */ /* 0x004fea0003900000 */
[----:B------:R-:W2:Y:S02]  /*8870*/  @!P0 SYNCS.PHASECHK.TRANS64 P0, [R0+URZ], R3 ;  /* 0x00000003000085a7 */ /* 0x000ea400080010ff */
[----:B--2---:R-:W-:Y:S05]  /*8880*/  @!P0 BRA `(.L_x_184) ;  /* 0xfffffffc00f08947 */ /* 0x004fea000383ffff */
[----:B------:R-:W-:Y:S05]  /*8890*/  BRA `(.L_x_185) ;  /* 0xffffffac00547947 */ /* 0x000fea000383ffff */
.L_x_65:
[----:B----4-:R-:W-:-:S07]  /*88a0*/  MOV R0, UR5 ;  /* 0x0000000500007c02 */ /* 0x010fce0008000f00 */
.L_x_186:
[----:B-1----:R1:W2:Y:S02]  /*88b0*/  SYNCS.PHASECHK.TRANS64.TRYWAIT P0, [R0+URZ], R3 ;  /* 0x00000003000075a7 */ /* 0x0022a400080011ff */
[----:B--2---:R-:W-:Y:S05]  /*88c0*/  @!P0 NANOSLEEP.SYNCS 0x989680 ;  /* 0x009896800000895d */ /* 0x004fea0003900000 */
[----:B------:R-:W2:Y:S02]  /*88d0*/  @!P0 SYNCS.PHASECHK.TRANS64 P0, [R0+URZ], R3 ;  /* 0x00000003000085a7 */ /* 0x000ea400080010ff */
[----:B--2---:R-:W-:Y:S05]  /*88e0*/  @!P0 BRA `(.L_x_186) ;  /* 0xfffffffc00f08947 */ /* 0x004fea000383ffff */
[----:B------:R-:W-:Y:S05]  /*88f0*/  BRA `(.L_x_187) ;  /* 0xffffffac00607947 */ /* 0x000fea000383ffff */
.L_x_66:
[----:B----4-:R-:W-:-:S07]  /*8900*/  MOV R0, UR5 ;  /* 0x0000000500007c02 */ /* 0x010fce0008000f00 */
.L_x_188:
[----:B-1----:R1:W2:Y:S02]  /*8910*/  SYNCS.PHASECHK.TRANS64.TRYWAIT P0, [R0+URZ], R3 ;  /* 0x00000003000075a7 */ /* 0x0022a400080011ff */
[----:B--2---:R-:W-:Y:S05]  /*8920*/  @!P0 NANOSLEEP.SYNCS 0x989680 ;  /* 0x009896800000895d */ /* 0x004fea0003900000 */
[----:B------:R-:W2:Y:S02]  /*8930*/  @!P0 SYNCS.PHASECHK.TRANS64 P0, [R0+URZ], R3 ;  /* 0x00000003000085a7 */ /* 0x000ea400080010ff */
[----:B--2---:R-:W-:Y:S05]  /*8940*/  @!P0 BRA `(.L_x_188) ;  /* 0xfffffffc00f08947 */ /* 0x004fea000383ffff */
[----:B------:R-:W-:Y:S05]  /*8950*/  BRA `(.L_x_189) ;  /* 0xffffffac006c7947 */ /* 0x000fea000383ffff */
.L_x_67:
[----:B----4-:R-:W-:-:S07]  /*8960*/  MOV R0, UR5 ;  /* 0x0000000500007c02 */ /* 0x010fce0008000f00 */
.L_x_190:
[----:B-1----:R1:W2:Y:S02]  /*8970*/  SYNCS.PHASECHK.TRANS64.TRYWAIT P0, [R0+URZ], R3 ;  /* 0x00000003000075a7 */ /* 0x0022a400080011ff */
[----:B--2---:R-:W-:Y:S05]  /*8980*/  @!P0 NANOSLEEP.SYNCS 0x989680 ;  /* 0x009896800000895d */ /* 0x004fea0003900000 */
[----:B------:R-:W2:Y:S02]  /*8990*/  @!P0 SYNCS.PHASECHK.TRANS64 P0, [R0+URZ], R3 ;  /* 0x00000003000085a7 */ /* 0x000ea400080010ff */
[----:B--2---:R-:W-:Y:S05]  /*89a0*/  @!P0 BRA `(.L_x_190) ;  /* 0xfffffffc00f08947 */ /* 0x004fea000383ffff */
[----:B------:R-:W-:Y:S05]  /*89b0*/  BRA `(.L_x_191) ;  /* 0xffffffac00787947 */ /* 0x000fea000383ffff */
.L_x_68:
[----:B----4-:R-:W-:-:S07]  /*89c0*/  MOV R0, UR5 ;  /* 0x0000000500007c02 */ /* 0x010fce0008000f00 */
.L_x_192:
[----:B-1----:R1:W2:Y:S02]  /*89d0*/  SYNCS.PHASECHK.TRANS64.TRYWAIT P0, [R0+URZ], R3 ;  /* 0x00000003000075a7 */ /* 0x0022a400080011ff */
[----:B--2---:R-:W-:Y:S05]  /*89e0*/  @!P0 NANOSLEEP.SYNCS 0x989680 ;  /* 0x009896800000895d */ /* 0x004fea0003900000 */
[----:B------:R-:W2:Y:S02]  /*89f0*/  @!P0 SYNCS.PHASECHK.TRANS64 P0, [R0+URZ], R3 ;  /* 0x00000003000085a7 */ /* 0x000ea400080010ff */
[----:B--2---:R-:W-:Y:S05]  /*8a00*/  @!P0 BRA `(.L_x_192) ;  /* 0xfffffffc00f08947 */ /* 0x004fea000383ffff */
[----:B------:R-:W-:Y:S05]  /*8a10*/  BRA `(.L_x_193) ;  /* 0xffffffac00847947 */ /* 0x000fea000383ffff */
.L_x_69:
[----:B----4-:R-:W-:-:S07]  /*8a20*/  MOV R0, UR5 ;  /* 0x0000000500007c02 */ /* 0x010fce0008000f00 */
.L_x_194:
[----:B-1----:R1:W2:Y:S02]  /*8a30*/  SYNCS.PHASECHK.TRANS64.TRYWAIT P0, [R0+URZ], R3 ;  /* 0x00000003000075a7 */ /* 0x0022a400080011ff */
[----:B--2---:R-:W-:Y:S05]  /*8a40*/  @!P0 NANOSLEEP.SYNCS 0x989680 ;  /* 0x009896800000895d */ /* 0x004fea0003900000 */
[----:B------:R-:W2:Y:S02]  /*8a50*/  @!P0 SYNCS.PHASECHK.TRANS64 P0, [R0+URZ], R3 ;  /* 0x00000003000085a7 */ /* 0x000ea400080010ff */
[----:B--2---:R-:W-:Y:S05]  /*8a60*/  @!P0 BRA `(.L_x_194) ;  /* 0xfffffffc00f08947 */ /* 0x004fea000383ffff */
[----:B------:R-:W-:Y:S05]  /*8a70*/  BRA `(.L_x_195) ;  /* 0xffffffac00907947 */ /* 0x000fea000383ffff */
.L_x_72:
[----:B-1----:R1:W2:Y:S02]  /*8a80*/  SYNCS.PHASECHK.TRANS64.TRYWAIT P0, [R0+URZ+0x2a0], R5 ;  /* 0x0002a005000075a7 */ /* 0x0022a400080011ff */
[----:B--2---:R-:W-:Y:S05]  /*8a90*/  @!P0 NANOSLEEP.SYNCS 0x989680 ;  /* 0x009896800000895d */ /* 0x004fea0003900000 */
[----:B------:R-:W2:Y:S02]  /*8aa0*/  @!P0 SYNCS.PHASECHK.TRANS64 P0, [R0+URZ+0x2a0], R5 ;  /* 0x0002a005000085a7 */ /* 0x000ea400080010ff */
[----:B--2---:R-:W-:Y:S05]  /*8ab0*/  @!P0 BRA `(.L_x_72) ;  /* 0xfffffffc00f08947 */ /* 0x004fea000383ffff */
[----:B------:R-:W-:Y:S05]  /*8ac0*/  BRA `(.L_x_196) ;  /* 0xffffffac00ec7947 */ /* 0x000fea000383ffff */
.L_x_73:
[----:B------:R-:W-:-:S07]  /*8ad0*/  MOV R0, UR5 ;  /* 0x0000000500007c02 */ /* 0x000fce0008000f00 */
.L_x_197:
[----:B-1----:R1:W2:Y:S02]  /*8ae0*/  SYNCS.PHASECHK.TRANS64.TRYWAIT P0, [R0+URZ+0x250], R5 ;  /* 0x00025005000075a7 */ /* 0x0022a400080011ff */
[----:B--2---:R-:W-:Y:S05]  /*8af0*/  @!P0 NANOSLEEP.SYNCS 0x989680 ;  /* 0x009896800000895d */ /* 0x004fea0003900000 */
[----:B------:R-:W2:Y:S02]  /*8b00*/  @!P0 SYNCS.PHASECHK.TRANS64 P0, [R0+URZ+0x250], R5 ;  /* 0x00025005000085a7 */ /* 0x000ea400080010ff */
[----:B--2---:R-:W-:Y:S05]  /*8b10*/  @!P0 BRA `(.L_x_197) ;  /* 0xfffffffc00f08947 */ /* 0x004fea000383ffff */
[----:B------:R-:W-:Y:S05]  /*8b20*/  BRA `(.L_x_198) ;  /* 0xffffffac00fc7947 */ /* 0x000fea000383ffff */
.L_x_74:
[----:B-1----:R1:W2:Y:S02]  /*8b30*/  SYNCS.PHASECHK.TRANS64.TRYWAIT P1, [R0+URZ+0x240], R5 ;  /* 0x00024005000075a7 */ /* 0x0022a400080211ff */
[----:B--2---:R-:W-:Y:S05]  /*8b40*/  @!P1 NANOSLEEP.SYNCS 0x989680 ;  /* 0x009896800000995d */ /* 0x004fea0003900000 */
[----:B------:R-:W2:Y:S02]  /*8b50*/  @!P1 SYNCS.PHASECHK.TRANS64 P1, [R0+URZ+0x240], R5 ;  /* 0x00024005000095a7 */ /* 0x000ea400080210ff */
[----:B--2---:R-:W-:Y:S05]  /*8b60*/  @!P1 BRA `(.L_x_74) ;  /* 0xfffffffc00f09947 */ /* 0x004fea000383ffff */
[----:B------:R-:W-:Y:S05]  /*8b70*/  BRA `(.L_x_199) ;  /* 0xffffffb0002c7947 */ /* 0x000fea000383ffff */
.L_x_77:
[----:B------:R-:W-:-:S07]  /*8b80*/  MOV R0, UR5 ;  /* 0x0000000500007c02 */ /* 0x000fce0008000f00 */
.L_x_200:
[----:B-1----:R1:W2:Y:S02]  /*8b90*/  SYNCS.PHASECHK.TRANS64.TRYWAIT P0, [R0+URZ+0x250], R3 ;  /* 0x00025003000075a7 */ /* 0x0022a400080011ff */
[----:B--2---:R-:W-:Y:S05]  /*8ba0*/  @!P0 NANOSLEEP.SYNCS 0x989680 ;  /* 0x009896800000895d */ /* 0x004fea0003900000 */
[----:B------:R-:W2:Y:S02]  /*8bb0*/  @!P0 SYNCS.PHASECHK.TRANS64 P0, [R0+URZ+0x250], R3 ;  /* 0x00025003000085a7 */ /* 0x000ea400080010ff */
[----:B--2---:R-:W-:Y:S05]  /*8bc0*/  @!P0 BRA `(.L_x_200) ;  /* 0xfffffffc00f08947 */ /* 0x004fea000383ffff */
[----:B------:R-:W-:Y:S05]  /*8bd0*/  BRA `(.L_x_76) ;  /* 0xffffffb000807947 */ /* 0x000fea000383ffff */
.L_x_84:
[----:B-1----:R1:W2:Y:S02]  /*8be0*/  SYNCS.PHASECHK.TRANS64.TRYWAIT P1, [R0+URZ+0x240], R5 ;  /* 0x00024005000075a7 */ /* 0x0022a400080211ff */
[----:B--2---:R-:W-:Y:S05]  /*8bf0*/  @!P1 NANOSLEEP.SYNCS 0x989680 ;  /* 0x009896800000995d */ /* 0x004fea0003900000 */
[----:B------:R-:W2:Y:S02]  /*8c00*/  @!P1 SYNCS.PHASECHK.TRANS64 P1, [R0+URZ+0x240], R5 ;  /* 0x00024005000095a7 */ /* 0x000ea400080210ff */
[----:B--2---:R-:W-:Y:S05]  /*8c10*/  @!P1 BRA `(.L_x_84) ;  /* 0xfffffffc00f09947 */ /* 0x004fea000383ffff */
[----:B------:R-:W-:Y:S05]  /*8c20*/  BRA `(.L_x_201) ;  /* 0xffffffb400d87947 */ /* 0x000fea000383ffff */
.L_x_85:
[----:B------:R-:W-:-:S07]  /*8c30*/  MOV R3, UR9 ;  /* 0x0000000900037c02 */ /* 0x000fce0008000f00 */
.L_x_202:
[----:B-1----:R1:W2:Y:S02]  /*8c40*/  SYNCS.PHASECHK.TRANS64.TRYWAIT P0, [R3+URZ+0x280], R0 ;  /* 0x00028000030075a7 */ /* 0x0022a400080011ff */
[----:B--2---:R-:W-:Y:S05]  /*8c50*/  @!P0 NANOSLEEP.SYNCS 0x989680 ;  /* 0x009896800000895d */ /* 0x004fea0003900000 */
[----:B------:R-:W2:Y:S02]  /*8c60*/  @!P0 SYNCS.PHASECHK.TRANS64 P0, [R3+URZ+0x280], R0 ;  /* 0x00028000030085a7 */ /* 0x000ea400080010ff */
[----:B--2---:R-:W-:Y:S05]  /*8c70*/  @!P0 BRA `(.L_x_202) ;  /* 0xfffffffc00f08947 */ /* 0x004fea000383ffff */
[----:B------:R-:W-:Y:S05]  /*8c80*/  BRA `(.L_x_203) ;  /* 0xffffffb8000c7947 */ /* 0x000fea000383ffff */
.L_x_88:
[----:B------:R-:W-:Y:S07]  /*8c90*/  MOV R0, UR7 ;  /* 0x0000000700007c02 */ /* 0x000fee0008000f00 */
.L_x_204:
[----:B-1----:R1:W2:Y:S02]  /*8ca0*/  SYNCS.PHASECHK.TRANS64.TRYWAIT P0, [R0+URZ], R3 ;  /* 0x00000003000075a7 */ /* 0x0022a400080011ff */
[----:B--2---:R-:W-:Y:S05]  /*8cb0*/  @!P0 NANOSLEEP.SYNCS 0x989680 ;  /* 0x009896800000895d */ /* 0x004fea0003900000 */
[----:B------:R-:W2:Y:S02]  /*8cc0*/  @!P0 SYNCS.PHASECHK.TRANS64 P0, [R0+URZ], R3 ;  /* 0x00000003000085a7 */ /* 0x000ea400080010ff */
[----:B--2---:R-:W-:Y:S05]  /*8cd0*/  @!P0 BRA `(.L_x_204) ;  /* 0xfffffffc00f08947 */ /* 0x004fea000383ffff */
[----:B------:R-:W-:Y:S05]  /*8ce0*/  BRA `(.L_x_87) ;  /* 0xffffffb8002c7947 */ /* 0x000fea000383ffff */
.L_x_91:
[----:B------:R-:W-:-:S07]  /*8cf0*/  MOV R0, UR5 ;  /* 0x0000000500007c02 */ /* 0x000fce0008000f00 */
.L_x_205:
[----:B--2---:R2:W3:Y:S02]  /*8d00*/  SYNCS.PHASECHK.TRANS64.TRYWAIT P0, [R0+URZ], R3 ;  /* 0x00000003000075a7 */ /* 0x0044e400080011ff */
[----:B---3--:R-:W-:Y:S05]  /*8d10*/  @!P0 NANOSLEEP.SYNCS 0x989680 ;  /* 0x009896800000895d */ /* 0x008fea0003900000 */
[----:B------:R-:W3:Y:S02]  /*8d20*/  @!P0 SYNCS.PHASECHK.TRANS64 P0, [R0+URZ], R3 ;  /* 0x00000003000085a7 */ /* 0x000ee400080010ff */
[----:B---3--:R-:W-:Y:S05]  /*8d30*/  @!P0 BRA `(.L_x_205) ;  /* 0xfffffffc00f08947 */ /* 0x008fea000383ffff */
[----:B------:R-:W-:Y:S05]  /*8d40*/  BRA `(.L_x_206) ;  /* 0xffffffb800cc7947 */ /* 0x000fea000383ffff */
.L_x_92:
[----:B------:R-:W-:-:S07]  /*8d50*/  MOV R0, UR5 ;  /* 0x0000000500007c02 */ /* 0x000fce0008000f00 */
.L_x_207:
[----:B--2---:R2:W3:Y:S02]  /*8d60*/  SYNCS.PHASECHK.TRANS64.TRYWAIT P0, [R0+URZ], R3 ;  /* 0x00000003000075a7 */ /* 0x0044e400080011ff */
[----:B---3--:R-:W-:Y:S05]  /*8d70*/  @!P0 NANOSLEEP.SYNCS 0x989680 ;  /* 0x009896800000895d */ /* 0x008fea0003900000 */
[----:B------:R-:W3:Y:S02]  /*8d80*/  @!P0 SYNCS.PHASECHK.TRANS64 P0, [R0+URZ], R3 ;  /* 0x00000003000085a7 */ /* 0x000ee400080010ff */
[----:B---3--:R-:W-:Y:S05]  /*8d90*/  @!P0 BRA `(.L_x_207) ;  /* 0xfffffffc00f08947 */ /* 0x008fea000383ffff */
[----:B------:R-:W-:Y:S05]  /*8da0*/  BRA `(.L_x_208) ;  /* 0xffffffb800d87947 */ /* 0x000fea000383ffff */
.L_x_93:
[----:B------:R-:W-:-:S07]  /*8db0*/  MOV R0, UR5 ;  /* 0x0000000500007c02 */ /* 0x000fce0008000f00 */
.L_x_209:
[----:B--2---:R2:W3:Y:S02]  /*8dc0*/  SYNCS.PHASECHK.TRANS64.TRYWAIT P0, [R0+URZ], R3 ;  /* 0x00000003000075a7 */ /* 0x0044e400080011ff */
[----:B---3--:R-:W-:Y:S05]  /*8dd0*/  @!P0 NANOSLEEP.SYNCS 0x989680 ;  /* 0x009896800000895d */ /* 0x008fea0003900000 */
[----:B------:R-:W3:Y:S02]  /*8de0*/  @!P0 SYNCS.PHASECHK.TRANS64 P0, [R0+URZ], R3 ;  /* 0x00000003000085a7 */ /* 0x000ee400080010ff */
[----:B---3--:R-:W-:Y:S05]  /*8df0*/  @!P0 BRA `(.L_x_209) ;  /* 0xfffffffc00f08947 */ /* 0x008fea000383ffff */
[----:B------:R-:W-:Y:S05]  /*8e00*/  BRA `(.L_x_210) ;  /* 0xffffffb800e47947 */ /* 0x000fea000383ffff */
.L_x_94:
[----:B------:R-:W-:-:S07]  /*8e10*/  MOV R0, UR7 ;  /* 0x0000000700007c02 */ /* 0x000fce0008000f00 */
.L_x_211:
[----:B--2---:R2:W3:Y:S02]  /*8e20*/  SYNCS.PHASECHK.TRANS64.TRYWAIT P0, [R0+URZ], R3 ;  /* 0x00000003000075a7 */ /* 0x0044e400080011ff */
[----:B---3--:R-:W-:Y:S05]  /*8e30*/  @!P0 NANOSLEEP.SYNCS 0x989680 ;  /* 0x009896800000895d */ /* 0x008fea0003900000 */
[----:B------:R-:W3:Y:S02]  /*8e40*/  @!P0 SYNCS.PHASECHK.TRANS64 P0, [R0+URZ], R3 ;  /* 0x00000003000085a7 */ /* 0x000ee400080010ff */
[----:B---3--:R-:W-:Y:S05]  /*8e50*/  @!P0 BRA `(.L_x_211) ;  /* 0xfffffffc00f08947 */ /* 0x008fea000383ffff */
[----:B------:R-:W-:Y:S05]  /*8e60*/  BRA `(.L_x_212) ;  /* 0xffffffb800f07947 */ /* 0x000fea000383ffff */
.L_x_99:
[----:B---3--:R3:W1:Y:S02]  /*8e70*/  SYNCS.PHASECHK.TRANS64.TRYWAIT P0, [R0+URZ+0x240], R3 ;  /* 0x00024003000075a7 */ /* 0x00866400080011ff */
[----:B-1----:R-:W-:Y:S05]  /*8e80*/  @!P0 NANOSLEEP.SYNCS 0x989680 ;  /* 0x009896800000895d */ /* 0x002fea0003900000 */
[----:B------:R-:W1:Y:S02]  /*8e90*/  @!P0 SYNCS.PHASECHK.TRANS64 P0, [R0+URZ+0x240], R3 ;  /* 0x00024003000085a7 */ /* 0x000e6400080010ff */
[----:B-1----:R-:W-:Y:S05]  /*8ea0*/  @!P0 BRA `(.L_x_99) ;  /* 0xfffffffc00f08947 */ /* 0x002fea000383ffff */
[----:B------:R-:W-:Y:S05]  /*8eb0*/  BRA `(.L_x_213) ;  /* 0xffffffbc00ec7947 */ /* 0x000fea000383ffff */
.L_x_102:
[----:B------:R-:W-:Y:S07]  /*8ec0*/  MOV R0, UR6 ;  /* 0x0000000600007c02 */ /* 0x000fee0008000f00 */
.L_x_214:
[----:B-1----:R1:W3:Y:S02]  /*8ed0*/  SYNCS.PHASECHK.TRANS64.TRYWAIT P0, [R0+URZ+0x238], R3 ;  /* 0x00023803000075a7 */ /* 0x0022e400080011ff */
[----:B---3--:R-:W-:Y:S05]  /*8ee0*/  @!P0 NANOSLEEP.SYNCS 0x989680 ;  /* 0x009896800000895d */ /* 0x008fea0003900000 */
[----:B------:R-:W3:Y:S02]  /*8ef0*/  @!P0 SYNCS.PHASECHK.TRANS64 P0, [R0+URZ+0x238], R3 ;  /* 0x00023803000085a7 */ /* 0x000ee400080010ff */
[----:B---3--:R-:W-:Y:S05]  /*8f00*/  @!P0 BRA `(.L_x_214) ;  /* 0xfffffffc00f08947 */ /* 0x008fea000383ffff */
[----:B------:R-:W-:Y:S05]  /*8f10*/  BRA `(.L_x_101) ;  /* 0xffffffc000d87947 */ /* 0x000fea000383ffff */
.L_x_105:
[----:B------:R-:W-:Y:S07]  /*8f20*/  MOV R3, UR6 ;  /* 0x0000000600037c02 */ /* 0x000fee0008000f00 */
.L_x_215:
[----:B-1----:R1:W2:Y:S02]  /*8f30*/  SYNCS.PHASECHK.TRANS64.TRYWAIT P2, [R3+URZ+0x228], R26 ;  /* 0x0002281a030075a7 */ /* 0x0022a400080411ff */
[----:B--2---:R-:W-:Y:S05]  /*8f40*/  @!P2 NANOSLEEP.SYNCS 0x989680 ;  /* 0x009896800000a95d */ /* 0x004fea0003900000 */
[----:B------:R-:W2:Y:S02]  /*8f50*/  @!P2 SYNCS.PHASECHK.TRANS64 P2, [R3+URZ+0x228], R26 ;  /* 0x0002281a0300a5a7 */ /* 0x000ea400080410ff */
[----:B--2---:R-:W-:Y:S05]  /*8f60*/  @!P2 BRA `(.L_x_215) ;  /* 0xfffffffc00f0a947 */ /* 0x004fea000383ffff */
[----:B------:R-:W-:Y:S05]  /*8f70*/  BRA `(.L_x_216) ;  /* 0xffffffc4006c7947 */ /* 0x000fea000383ffff */
.L_x_108:
[----:B--2---:R2:W4:Y:S02]  /*8f80*/  SYNCS.PHASECHK.TRANS64.TRYWAIT P0, [R0+URZ+0x240], R3 ;  /* 0x00024003000075a7 */ /* 0x00452400080011ff */
[----:B----4-:R-:W-:Y:S05]  /*8f90*/  @!P0 NANOSLEEP.SYNCS 0x989680 ;  /* 0x009896800000895d */ /* 0x010fea0003900000 */
[----:B------:R-:W4:Y:S02]  /*8fa0*/  @!P0 SYNCS.PHASECHK.TRANS64 P0, [R0+URZ+0x240], R3 ;  /* 0x00024003000085a7 */ /* 0x000f2400080010ff */
[----:B----4-:R-:W-:Y:S05]  /*8fb0*/  @!P0 BRA `(.L_x_108) ;  /* 0xfffffffc00f08947 */ /* 0x010fea000383ffff */
[----:B------:R-:W-:Y:S05]  /*8fc0*/  BRA `(.L_x_217) ;  /* 0xffffffc800bc7947 */ /* 0x000fea000383ffff */
.L_x_119:
[----:B-1----:R-:W-:Y:S04]  /*8fd0*/  MOV R0, UR43 ;  /* 0x0000002b00007c02 */ /* 0x002fe80008000f00 */
[----:B------:R1:W2:Y:S03]  /*8fe0*/  SYNCS.PHASECHK.TRANS64.TRYWAIT P1, [R0+URZ+0x220], R3 ;  /* 0x00022003000075a7 */ /* 0x0002a600080211ff */
[----:B--2---:R-:W-:Y:S05]  /*8ff0*/  @!P1 NANOSLEEP.SYNCS 0x989680 ;  /* 0x009896800000995d */ /* 0x004fea0003900000 */
[----:B------:R-:W2:Y:S02]  /*9000*/  @!P1 SYNCS.PHASECHK.TRANS64 P1, [R0+URZ+0x220], R3 ;  /* 0x00022003000095a7 */ /* 0x000ea400080210ff */
[----:B--2---:R-:W-:Y:S05]  /*9010*/  @!P1 BRA `(.L_x_119) ;  /* 0xfffffffc00ec9947 */ /* 0x004fea000383ffff */
[----:B------:R-:W-:Y:S05]  /*9020*/  BRA `(.L_x_118) ;  /* 0xffffffd400b87947 */ /* 0x000fea000383ffff */
.L_x_121:
[----:B------:R1:W1:Y:S02]  /*9030*/  SYNCS.PHASECHK.TRANS64.TRYWAIT P1, [R156+URZ+0x260], R5 ;  /* 0x000260059c0075a7 */ /* 0x00026400080211ff */
[----:B-1----:R-:W-:Y:S05]  /*9040*/  @!P1 NANOSLEEP.SYNCS 0x989680 ;  /* 0x009896800000995d */ /* 0x002fea0003900000 */
[----:B------:R-:W1:Y:S02]  /*9050*/  @!P1 SYNCS.PHASECHK.TRANS64 P1, [R156+URZ+0x260], R5 ;  /* 0x000260059c0095a7 */ /* 0x000e6400080210ff */
[----:B-1----:R-:W-:Y:S05]  /*9060*/  @!P1 BRA `(.L_x_121) ;  /* 0xfffffffc00f09947 */ /* 0x002fea000383ffff */
[----:B------:R-:W-:Y:S05]  /*9070*/  BRA `(.L_x_120) ;  /* 0xffffffd400fc7947 */ /* 0x000fea000383ffff */
        .weak           $__internal_0_$__cuda_sm10x_tcgen05_guardrail_trap_col_being_dealloced_not_returned_by_alloc
        .type           $__internal_0_$__cuda_sm10x_tcgen05_guardrail_trap_col_being_dealloced_not_returned_by_alloc,@function
        .size           $__internal_0_$__cuda_sm10x_tcgen05_guardrail_trap_col_being_dealloced_not_returned_by_alloc,($__internal_1_$__cuda_sm10x_tcgen05_guardrail_trap_phase_invalid_during_alloc - $__internal_0_$__cuda_sm10x_tcgen05_guardrail_trap_col_being_dealloced_not_returned_by_alloc)
$__internal_0_$__cuda_sm10x_tcgen05_guardrail_trap_col_being_dealloced_not_returned_by_alloc:
[----:B------:R-:W-:Y:S05]  /*9080*/  BPT.TRAP 0x1 ;  /* 0x000000040000795c */ /* 0x000fea0000300000 */
[----:B------:R-:W-:-:S04]  /*9090*/  HFMA2 R3, -RZ, RZ, 0, 0 ;  /* 0x00000000ff037431 */ /* 0x000fc800000001ff */
[----:B------:R-:W-:Y:S05]  /*90a0*/  RET.REL.NODEC R2 `(_ZN7cutlass13device_kernelINS_4gemm6kernel13GemmUniversalIN4cute5tupleIJiiiiEEENS1_10collective13CollectiveMmaINS1_35MainloopSm100TmaUmmaWarpSpecializedILi34ELi2ELi4ENS5_IJNS4_1CILi1EEESB_SB_EEEEENS5_IJNSA_ILi128EEENSA_ILi64EEENSA_ILi32EEEEEENS_12float_e4m3_tENS5_IJlSB_lEEESI_SJ_NS4_8TiledMMAINS4_8MMA_AtomIJNS4_10MMA_TraitsINS4_19SM100_MMA_F8F6F4_SSEJSI_SI_fSE_SF_NS4_17integral_constantINS4_4UMMA5MajorELSQ_0EEESR_NSO_INSP_7ScaleInELSS_0EEEST_EEEEEENS4_6LayoutISC_NS5_IJNSA_ILi0EEESX_SX_EEEEENS5_IJNS4_10UnderscoreES10_S10_EEEEENS4_13SM90_TMA_LOADENS4_14ComposedLayoutINS4_7SwizzleILi1ELi4ELi3EEENS4_18smem_ptr_flag_bitsILi8EEENSW_INS5_IJNSA_ILi8EEESG_EEENS5_IJSG_SB_EEEEEEEvNS4_8identityES13_S1D_vS1E_EENS_8epilogue10collective18CollectiveEpilogueINS1G_23Sm100TmaWarpSpecializedILi1ELi1ELi64ELb0ELb0EEEJSH_NS5_IJNSW_ISE_SB_EENSW_ISF_SB_EEEEESI_SJ_SI_SJ_NS1G_6fusion15FusionCallbacksIS1K_NS1O_17LinearCombinationISI_fSI_fLNS_15FloatRoundStyleE2EEESH_S1N_JEEENS4_5SM1004TMEM4LOAD26SM100_TMEM_LOAD_32dp32b64xES13_NS14_INS15_ILi2ELi4ELi3EEES18_NSW_INS5_IJS19_SF_EEENS5_IJSF_SB_EEEEEEENS4_39AutoVectorizingCopyWithAssumedAlignmentILi128EEENS4_14SM90_TMA_STOREES22_S24_S24_EEEvvEEEEvNT_6ParamsE) ;  /* 0xffffff6c02d47950 */ /* 0x000fea0003c3ffff */
        .weak           $__internal_1_$__cuda_sm10x_tcgen05_guardrail_trap_phase_invalid_during_alloc
        .type           $__internal_1_$__cuda_sm10x_tcgen05_guardrail_trap_phase_invalid_during_alloc,@function
        .size           $__internal_1_$__cuda_sm10x_tcgen05_guardrail_trap_phase_invalid_during_alloc,($__internal_2_$__cuda_sm10x_tcgen05_guardrail_trap_unallocated_columns_being_dealloced - $__internal_1_$__cuda_sm10x_tcgen05_guardrail_trap_phase_invalid_during_alloc)
$__internal_1_$__cuda_sm10x_tcgen05_guardrail_trap_phase_invalid_during_alloc:
[----:B------:R-:W-:Y:S05]  /*90b0*/  BPT.TRAP 0x1 ;  /* 0x000000040000795c */ /* 0x000fea0000300000 */
[----:B------:R-:W-:-:S04]  /*90c0*/  MOV R3, 0x0 ;  /* 0x0000000000037802 */ /* 0x000fc80000000f00 */
[----:B------:R-:W-:Y:S05]  /*90d0*/  RET.REL.NODEC R2 `(_ZN7cutlass13device_kernelINS_4gemm6kernel13GemmUniversalIN4cute5tupleIJiiiiEEENS1_10collective13CollectiveMmaINS1_35MainloopSm100TmaUmmaWarpSpecializedILi34ELi2ELi4ENS5_IJNS4_1CILi1EEESB_SB_EEEEENS5_IJNSA_ILi128EEENSA_ILi64EEENSA_ILi32EEEEEENS_12float_e4m3_tENS5_IJlSB_lEEESI_SJ_NS4_8TiledMMAINS4_8MMA_AtomIJNS4_10MMA_TraitsINS4_19SM100_MMA_F8F6F4_SSEJSI_SI_fSE_SF_NS4_17integral_constantINS4_4UMMA5MajorELSQ_0EEESR_NSO_INSP_7ScaleInELSS_0EEEST_EEEEEENS4_6LayoutISC_NS5_IJNSA_ILi0EEESX_SX_EEEEENS5_IJNS4_10UnderscoreES10_S10_EEEEENS4_13SM90_TMA_LOADENS4_14ComposedLayoutINS4_7SwizzleILi1ELi4ELi3EEENS4_18smem_ptr_flag_bitsILi8EEENSW_INS5_IJNSA_ILi8EEESG_EEENS5_IJSG_SB_EEEEEEEvNS4_8identityES13_S1D_vS1E_EENS_8epilogue10collective18CollectiveEpilogueINS1G_23Sm100TmaWarpSpecializedILi1ELi1ELi64ELb0ELb0EEEJSH_NS5_IJNSW_ISE_SB_EENSW_ISF_SB_EEEEESI_SJ_SI_SJ_NS1G_6fusion15FusionCallbacksIS1K_NS1O_17LinearCombinationISI_fSI_fLNS_15FloatRoundStyleE2EEESH_S1N_JEEENS4_5SM1004TMEM4LOAD26SM100_TMEM_LOAD_32dp32b64xES13_NS14_INS15_ILi2ELi4ELi3EEES18_NSW_INS5_IJS19_SF_EEENS5_IJSF_SB_EEEEEEENS4_39AutoVectorizingCopyWithAssumedAlignmentILi128EEENS4_14SM90_TMA_STOREES22_S24_S24_EEEvvEEEEvNT_6ParamsE) ;  /* 0xffffff6c02c87950 */ /* 0x000fea0003c3ffff */
        .weak           $__internal_2_$__cuda_sm10x_tcgen05_guardrail_trap_unallocated_columns_being_dealloced
        .type           $__internal_2_$__cuda_sm10x_tcgen05_guardrail_trap_unallocated_columns_being_dealloced,@function
        .size           $__internal_2_$__cuda_sm10x_tcgen05_guardrail_trap_unallocated_columns_being_dealloced,(.L_x_219 - $__internal_2_$__cuda_sm10x_tcgen05_guardrail_trap_unallocated_columns_being_dealloced)
$__internal_2_$__cuda_sm10x_tcgen05_guardrail_trap_unallocated_columns_being_dealloced:
[----:B------:R-:W-:Y:S05]  /*90e0*/  BPT.TRAP 0x1 ;  /* 0x000000040000795c */ /* 0x000fea0000300000 */
[----:B------:R-:W-:-:S04]  /*90f0*/  HFMA2 R3, -RZ, RZ, 0, 0 ;  /* 0x00000000ff037431 */ /* 0x000fc800000001ff */
[----:B------:R-:W-:Y:S05]  /*9100*/  RET.REL.NODEC R2 `(_ZN7cutlass13device_kernelINS_4gemm6kernel13GemmUniversalIN4cute5tupleIJiiiiEEENS1_10collective13CollectiveMmaINS1_35MainloopSm100TmaUmmaWarpSpecializedILi34ELi2ELi4ENS5_IJNS4_1CILi1EEESB_SB_EEEEENS5_IJNSA_ILi128EEENSA_ILi64EEENSA_ILi32EEEEEENS_12float_e4m3_tENS5_IJlSB_lEEESI_SJ_NS4_8TiledMMAINS4_8MMA_AtomIJNS4_10MMA_TraitsINS4_19SM100_MMA_F8F6F4_SSEJSI_SI_fSE_SF_NS4_17integral_constantINS4_4UMMA5MajorELSQ_0EEESR_NSO_INSP_7ScaleInELSS_0EEEST_EEEEEENS4_6LayoutISC_NS5_IJNSA_ILi0EEESX_SX_EEEEENS5_IJNS4_10UnderscoreES10_S10_EEEEENS4_13SM90_TMA_LOADENS4_14ComposedLayoutINS4_7SwizzleILi1ELi4ELi3EEENS4_18smem_ptr_flag_bitsILi8EEENSW_INS5_IJNSA_ILi8EEESG_EEENS5_IJSG_SB_EEEEEEEvNS4_8identityES13_S1D_vS1E_EENS_8epilogue10collective18CollectiveEpilogueINS1G_23Sm100TmaWarpSpecializedILi1ELi1ELi64ELb0ELb0EEEJSH_NS5_IJNSW_ISE_SB_EENSW_ISF_SB_EEEEESI_SJ_SI_SJ_NS1G_6fusion15FusionCallbacksIS1K_NS1O_17LinearCombinationISI_fSI_fLNS_15FloatRoundStyleE2EEESH_S1N_JEEENS4_5SM1004TMEM4LOAD26SM100_TMEM_LOAD_32dp32b64xES13_NS14_INS15_ILi2ELi4ELi3EEES18_NSW_INS5_IJS19_SF_EEENS5_IJSF_SB_EEEEEEENS4_39AutoVectorizingCopyWithAssumedAlignmentILi128EEENS4_14SM90_TMA_STOREES22_S24_S24_EEEvvEEEEvNT_6ParamsE) ;  /* 0xffffff6c02bc7950 */ /* 0x000fea0003c3ffff */
.L_x_218:
[----:B------:R-:W-:-:S00]  /*9110*/  BRA `(.L_x_218) ;  /* 0xfffffffc00fc7947 */ /* 0x000fc0000383ffff */
[----:B------:R-:W-:-:S00]  /*9120*/  NOP ;  /* 0x0000000000007918 */ /* 0x000fc00000000000 */
        /* <DEDUP_REMOVED lines=13> */
.L_x_219:


//--------------------- .nv.global.init           --------------------------
	.section	.nv.global.init,"aw",@progbits
.nv.global.init:
	.type		$str$27,@object
	.size		$str$27,($str$28 - $str$27)
$str$27:
        /*0000*/ 	.byte	0x28, 0x61, 0x64, 0x64, 0x72, 0x65, 0x73, 0x73, 0x20, 0x26, 0x20, 0x6d, 0x61, 0x73, 0x6b, 0x29
        /*0010*/ 	.byte	0x20, 0x3d, 0x3d, 0x20, 0x30, 0x00
	.type		$str$28,@object
	.size		$str$28,($str$26 - $str$28)
$str$28:
        /*0016*/ 	.byte	0x2f, 0x74, 0x6d, 0x70, 0x2f, 0x63, 0x75, 0x74, 0x6c, 0x61, 0x73, 0x73, 0x5f, 0x73, 0x77, 0x65
        /*0026*/ 	.byte	0x65, 0x70, 0x5f, 0x73, 0x72, 0x63, 0x2f, 0x69, 0x6e, 0x63, 0x6c, 0x75, 0x64, 0x65, 0x2f, 0x63
        /*0036*/ 	.byte	0x75, 0x74, 0x65, 0x2f, 0x70, 0x6f, 0x69, 0x6e, 0x74, 0x65, 0x72, 0x5f, 0x66, 0x6c, 0x61, 0x67
        /*0046*/ 	.byte	0x67, 0x65, 0x64, 0x2e, 0x68, 0x70, 0x70, 0x00
	.type		$str$26,@object
	.size		$str$26,($str$25 - $str$26)
$str$26:
        /*004e*/ 	.byte	0x2f, 0x74, 0x6d, 0x70, 0x2f, 0x63, 0x75, 0x74, 0x6c, 0x61, 0x73, 0x73, 0x5f, 0x73, 0x77, 0x65
        /*005e*/ 	.byte	0x65, 0x70, 0x5f, 0x73, 0x72, 0x63, 0x2f, 0x69, 0x6e, 0x63, 0x6c, 0x75, 0x64, 0x65, 0x2f, 0x63
        /*006e*/ 	.byte	0x75, 0x74, 0x65, 0x2f, 0x61, 0x74, 0x6f, 0x6d, 0x2f, 0x63, 0x6f, 0x70, 0x79, 0x5f, 0x74, 0x72
        /*007e*/ 	.byte	0x61, 0x69, 0x74, 0x73, 0x5f, 0x73, 0x6d, 0x31, 0x30, 0x30, 0x2e, 0x68, 0x70, 0x70, 0x00
	.type		$str$25,@object
	.size		$str$25,(__unnamed_1 - $str$25)
$str$25:
        /*008d*/ 	.byte	0x28, 0x28, 0x75, 0x69, 0x6e, 0x74, 0x33, 0x32, 0x5f, 0x74, 0x28, 0x74, 0x68, 0x72, 0x65, 0x61
        /*009d*/ 	.byte	0x64, 0x49, 0x64, 0x78, 0x2e, 0x78, 0x29, 0x20, 0x2f, 0x20, 0x33, 0x32, 0x29, 0x20, 0x25, 0x20
        /*00ad*/ 	.byte	0x34, 0x29, 0x20, 0x3d, 0x3d, 0x20, 0x28, 0x28, 0x28, 0x74, 0x6d, 0x65, 0x6d, 0x5f, 0x61, 0x64
        /*00bd*/ 	.byte	0x64, 0x72, 0x20, 0x3e, 0x3e, 0x20, 0x31, 0x36, 0x29, 0x20, 0x2f, 0x20, 0x33, 0x32, 0x29, 0x20
        /*00cd*/ 	.byte	0x25, 0x20, 0x34, 0x29, 0x00
	.type		__unnamed_1,@object
	.size		__unnamed_1,(__unnamed_2 - __unnamed_1)
__unnamed_1:
        /*00d2*/ 	.byte	0x61, 0x75, 0x74, 0x6f, 0x20, 0x63, 0x75, 0x74, 0x65, 0x3a, 0x3a, 0x61, 0x73, 0x5f, 0x70, 0x6f
        /* <DEDUP_REMOVED lines=24> */
        /*0262*/ 	.byte	0x43, 0x3c, 0x38, 0x31, 0x39, 0x32, 0x3e, 0x3e, 0x3e, 0x3e, 0x5d, 0x00
	.type		__unnamed_2,@object
	.size		__unnamed_2,(.L_2 - __unnamed_2)
__unnamed_2:
        /* <DEDUP_REMOVED lines=42> */
        /*050e*/ 	.byte	0x3e, 0x3e, 0x3e, 0x3e, 0x5d, 0x00
.L_2:


//--------------------- .nv.shared._ZN7cutlass13device_kernelINS_4gemm6kernel13GemmUniversalIN4cute5tupleIJiiiiEEENS1_10collective13CollectiveMmaINS1_35MainloopSm100TmaUmmaWarpSpecializedILi34ELi2ELi4ENS5_IJNS4_1CILi1EEESB_SB_EEEEENS5_IJNSA_ILi128EEENSA_ILi64EEENSA_ILi32EEEEEENS_12float_e4m3_tENS5_IJlSB_lEEESI_SJ_NS4_8TiledMMAINS4_8MMA_AtomIJNS4_10MMA_TraitsINS4_19SM100_MMA_F8F6F4_SSEJSI_SI_fSE_SF_NS4_17integral_constantINS4_4UMMA5MajorELSQ_0EEESR_NSO_INSP_7ScaleInELSS_0EEEST_EEEEEENS4_6LayoutISC_NS5_IJNSA_ILi0EEESX_SX_EEEEENS5_IJNS4_10UnderscoreES10_S10_EEEEENS4_13SM90_TMA_LOADENS4_14ComposedLayoutINS4_7SwizzleILi1ELi4ELi3EEENS4_18smem_ptr_flag_bitsILi8EEENSW_INS5_IJNSA_ILi8EEESG_EEENS5_IJSG_SB_EEEEEEEvNS4_8identityES13_S1D_vS1E_EENS_8epilogue10collective18CollectiveEpilogueINS1G_23Sm100TmaWarpSpecializedILi1ELi1ELi64ELb0ELb0EEEJSH_NS5_IJNSW_ISE_SB_EENSW_ISF_SB_EEEEESI_SJ_SI_SJ_NS1G_6fusion15FusionCallbacksIS1K_NS1O_17LinearCombinationISI_fSI_fLNS_15FloatRoundStyleE2EEESH_S1N_JEEENS4_5SM1004TMEM4LOAD26SM100_TMEM_LOAD_32dp32b64xES13_NS14_INS15_ILi2ELi4ELi3EEES18_NSW_INS5_IJS19_SF_EEENS5_IJSF_SB_EEEEEEENS4_39AutoVectorizingCopyWithAssumedAlignmentILi128EEENS4_14SM90_TMA_STOREES22_S24_S24_EEEvvEEEEvNT_6ParamsE --------------------------
	.section	.nv.shared._ZN7cutlass13device_kernelINS_4gemm6kernel13GemmUniversalIN4cute5tupleIJiiiiEEENS1_10collective13CollectiveMmaINS1_35MainloopSm100TmaUmmaWarpSpecializedILi34ELi2ELi4ENS5_IJNS4_1CILi1EEESB_SB_EEEEENS5_IJNSA_ILi128EEENSA_ILi64EEENSA_ILi32EEEEEENS_12float_e4m3_tENS5_IJlSB_lEEESI_SJ_NS4_8TiledMMAINS4_8MMA_AtomIJNS4_10MMA_TraitsINS4_19SM100_MMA_F8F6F4_SSEJSI_SI_fSE_SF_NS4_17integral_constantINS4_4UMMA5MajorELSQ_0EEESR_NSO_INSP_7ScaleInELSS_0EEEST_EEEEEENS4_6LayoutISC_NS5_IJNSA_ILi0EEESX_SX_EEEEENS5_IJNS4_10UnderscoreES10_S10_EEEEENS4_13SM90_TMA_LOADENS4_14ComposedLayoutINS4_7SwizzleILi1ELi4ELi3EEENS4_18smem_ptr_flag_bitsILi8EEENSW_INS5_IJNSA_ILi8EEESG_EEENS5_IJSG_SB_EEEEEEEvNS4_8identityES13_S1D_vS1E_EENS_8epilogue10collective18CollectiveEpilogueINS1G_23Sm100TmaWarpSpecializedILi1ELi1ELi64ELb0ELb0EEEJSH_NS5_IJNSW_ISE_SB_EENSW_ISF_SB_EEEEESI_SJ_SI_SJ_NS1G_6fusion15FusionCallbacksIS1K_NS1O_17LinearCombinationISI_fSI_fLNS_15FloatRoundStyleE2EEESH_S1N_JEEENS4_5SM1004TMEM4LOAD26SM100_TMEM_LOAD_32dp32b64xES13_NS14_INS15_ILi2ELi4ELi3EEES18_NSW_INS5_IJS19_SF_EEENS5_IJSF_SB_EEEEEEENS4_39AutoVectorizingCopyWithAssumedAlignmentILi128EEENS4_14SM90_TMA_STOREES22_S24_S24_EEEvvEEEEvNT_6ParamsE,"aw",@nobits
	.sectionflags	@""
	.align	16
	.zero		1024


//--------------------- .nv.shared.reserved.0     --------------------------
	.section	.nv.shared.reserved.0,"aw",@nobits
	.weak		__nv_reservedSMEM_offset_0_alias
	.size		__nv_reservedSMEM_offset_0_alias, 0, 64
	.other		__nv_reservedSMEM_offset_0_alias,@"STO_CUDA_RESERVED_SHARED STV_DEFAULT"
__nv_reservedSMEM_offset_0_alias:
	.zero		0
.nv.shared.reserved.0:
	.zero		64
	.weak		__nv_reservedSMEM_tcgen05_partition
	.type		__nv_reservedSMEM_tcgen05_partition,@object
	.size		__nv_reservedSMEM_tcgen05_partition,(.L_0 - __nv_reservedSMEM_tcgen05_partition)
__nv_reservedSMEM_tcgen05_partition:
	.zero		32
.L_0:


//--------------------- .nv.global                --------------------------
	.section	.nv.global,"aw",@nobits
.nv.global:
	.type		_ZN39_INTERNAL_9f3ef518_4_k_cu_dae2e040_72744cute1_E,@object
	.size		_ZN39_INTERNAL_9f3ef518_4_k_cu_dae2e040_72744cute1_E,(_ZN39_INTERNAL_9f3ef518_4_k_cu_dae2e040_72744cuda3std3__45__cpo6cbeginE - _ZN39_INTERNAL_9f3ef518_4_k_cu_dae2e040_72744cute1_E)
_ZN39_INTERNAL_9f3ef518_4_k_cu_dae2e040_72744cute1_E:
	.zero		1
	.type		_ZN39_INTERNAL_9f3ef518_4_k_cu_dae2e040_72744cuda3std3__45__cpo6cbeginE,@object
	.size		_ZN39_INTERNAL_9f3ef518_4_k_cu_dae2e040_72744cuda3std3__45__cpo6cbeginE,(_ZN39_INTERNAL_9f3ef518_4_k_cu_dae2e040_72744cuda3std3__48in_placeE - _ZN39_INTERNAL_9f3ef518_4_k_cu_dae2e040_72744cuda3std3__45__cpo6cbeginE)
_ZN39_INTERNAL_9f3ef518_4_k_cu_dae2e040_72744cuda3std3__45__cpo6cbeginE:
	.zero		1
	.type		_ZN39_INTERNAL_9f3ef518_4_k_cu_dae2e040_72744cuda3std3__48in_placeE,@object
	.size		_ZN39_INTERNAL_9f3ef518_4_k_cu_dae2e040_72744cuda3std3__48in_placeE,(_ZN39_INTERNAL_9f3ef518_4_k_cu_dae2e040_72744cuda3std6ranges3__45__cpo9iter_moveE - _ZN39_INTERNAL_9f3ef518_4_k_cu_dae2e040_72744cuda3std3__48in_placeE)
_ZN39_INTERNAL_9f3ef518_4_k_cu_dae2e040_72744cuda3std3__48in_placeE:
	.zero		1
	.type		_ZN39_INTERNAL_9f3ef518_4_k_cu_dae2e040_72744cuda3std6ranges3__45__cpo9iter_moveE,@object
	.size		_ZN39_INTERNAL_9f3ef518_4_k_cu_dae2e040_72744cuda3std6ranges3__45__cpo9iter_moveE,(_ZN39_INTERNAL_9f3ef518_4_k_cu_dae2e040_72744cuda3std3__45__cpo5beginE - _ZN39_INTERNAL_9f3ef518_4_k_cu_dae2e040_72744cuda3std6ranges3__45__cpo9iter_moveE)
_ZN39_INTERNAL_9f3ef518_4_k_cu_dae2e040_72744cuda3std6ranges3__45__cpo9iter_moveE:
	.zero		1
	.type		_ZN39_INTERNAL_9f3ef518_4_k_cu_dae2e040_72744cuda3std3__45__cpo5beginE,@object
	.size		_ZN39_INTERNAL_9f3ef518_4_k_cu_dae2e040_72744cuda3std3__45__cpo5beginE,(_ZN39_INTERNAL_9f3ef518_4_k_cu_dae2e040_72744cuda3std3__441_GLOBAL__N__9f3ef518_4_k_cu_dae2e040_72746ignoreE - _ZN39_INTERNAL_9f3ef518_4_k_cu_dae2e040_72744cuda3std3__45__cpo5beginE)
_ZN39_INTERNAL_9f3ef518_4_k_cu_dae2e040_72744cuda3std3__45__cpo5beginE:
	.zero		1
	.type		_ZN39_INTERNAL_9f3ef518_4_k_cu_dae2e040_72744cuda3std3__441_GLOBAL__N__9f3ef518_4_k_cu_dae2e040_72746ignoreE,@object
	.size		_ZN39_INTERNAL_9f3ef518_4_k_cu_dae2e040_72744cuda3std3__441_GLOBAL__N__9f3ef518_4_k_cu_dae2e040_72746ignoreE,(_ZN39_INTERNAL_9f3ef518_4_k_cu_dae2e040_72744cute7productE - _ZN39_INTERNAL_9f3ef518_4_k_cu_dae2e040_72744cuda3std3__441_GLOBAL__N__9f3ef518_4_k_cu_dae2e040_72746ignoreE)
_ZN39_INTERNAL_9f3ef518_4_k_cu_dae2e040_72744cuda3std3__441_GLOBAL__N__9f3ef518_4_k_cu_dae2e040_72746ignoreE:
	.zero		1
	.type		_ZN39_INTERNAL_9f3ef518_4_k_cu_dae2e040_72744cute7productE,@object
	.size		_ZN39_INTERNAL_9f3ef518_4_k_cu_dae2e040_72744cute7productE,(_ZN39_INTERNAL_9f3ef518_4_k_cu_dae2e040_72744cuda3std3__45__cpo3endE - _ZN39_INTERNAL_9f3ef518_4_k_cu_dae2e040_72744cute7productE)
_ZN39_INTERNAL_9f3ef518_4_k_cu_dae2e040_72744cute7productE:
	.zero		1
	.type		_ZN39_INTERNAL_9f3ef518_4_k_cu_dae2e040_72744cuda3std3__45__cpo3endE,@object
	.size		_ZN39_INTERNAL_9f3ef518_4_k_cu_dae2e040_72744cuda3std3__45__cpo3endE,(_ZN39_INTERNAL_9f3ef518_4_k_cu_dae2e040_72744cuda3std3__419piecewise_constructE - _ZN39_INTERNAL_9f3ef518_4_k_cu_dae2e040_72744cuda3std3__45__cpo3endE)
_ZN39_INTERNAL_9f3ef518_4_k_cu_dae2e040_72744cuda3std3__45__cpo3endE:
	.zero		1
	.type		_ZN39_INTERNAL_9f3ef518_4_k_cu_dae2e040_72744cuda3std3__419piecewise_constructE,@object
	.size		_ZN39_INTERNAL_9f3ef518_4_k_cu_dae2e040_72744cuda3std3__419piecewise_constructE,(_ZN39_INTERNAL_9f3ef518_4_k_cu_dae2e040_72744cuda3std3__45__cpo4cendE - _ZN39_INTERNAL_9f3ef518_4_k_cu_dae2e040_72744cuda3std3__419piecewise_constructE)
_ZN39_INTERNAL_9f3ef518_4_k_cu_dae2e040_72744cuda3std3__419piecewise_constructE:
	.zero		1
	.type		_ZN39_INTERNAL_9f3ef518_4_k_cu_dae2e040_72744cuda3std3__45__cpo4cendE,@object
	.size		_ZN39_INTERNAL_9f3ef518_4_k_cu_dae2e040_72744cuda3std3__45__cpo4cendE,(_ZN39_INTERNAL_9f3ef518_4_k_cu_dae2e040_72744cuda3std6ranges3__45__cpo4swapE - _ZN39_INTERNAL_9f3ef518_4_k_cu_dae2e040_72744cuda3std3__45__cpo4cendE)
_ZN39_INTERNAL_9f3ef518_4_k_cu_dae2e040_72744cuda3std3__45__cpo4cendE:
	.zero		1
	.type		_ZN39_INTERNAL_9f3ef518_4_k_cu_dae2e040_72744cuda3std6ranges3__45__cpo4swapE,@object
	.size		_ZN39_INTERNAL_9f3ef518_4_k_cu_dae2e040_72744cuda3std6ranges3__45__cpo4swapE,(.L_10 - _ZN39_INTERNAL_9f3ef518_4_k_cu_dae2e040_72744cuda3std6ranges3__45__cpo4swapE)
_ZN39_INTERNAL_9f3ef518_4_k_cu_dae2e040_72744cuda3std6ranges3__45__cpo4swapE:
	.zero		1
.L_10:


//--------------------- .nv.constant0._ZN7cutlass13device_kernelINS_4gemm6kernel13GemmUniversalIN4cute5tupleIJiiiiEEENS1_10collective13CollectiveMmaINS1_35MainloopSm100TmaUmmaWarpSpecializedILi34ELi2ELi4ENS5_IJNS4_1CILi1EEESB_SB_EEEEENS5_IJNSA_ILi128EEENSA_ILi64EEENSA_ILi32EEEEEENS_12float_e4m3_tENS5_IJlSB_lEEESI_SJ_NS4_8TiledMMAINS4_8MMA_AtomIJNS4_10MMA_TraitsINS4_19SM100_MMA_F8F6F4_SSEJSI_SI_fSE_SF_NS4_17integral_constantINS4_4UMMA5MajorELSQ_0EEESR_NSO_INSP_7ScaleInELSS_0EEEST_EEEEEENS4_6LayoutISC_NS5_IJNSA_ILi0EEESX_SX_EEEEENS5_IJNS4_10UnderscoreES10_S10_EEEEENS4_13SM90_TMA_LOADENS4_14ComposedLayoutINS4_7SwizzleILi1ELi4ELi3EEENS4_18smem_ptr_flag_bitsILi8EEENSW_INS5_IJNSA_ILi8EEESG_EEENS5_IJSG_SB_EEEEEEEvNS4_8identityES13_S1D_vS1E_EENS_8epilogue10collective18CollectiveEpilogueINS1G_23Sm100TmaWarpSpecializedILi1ELi1ELi64ELb0ELb0EEEJSH_NS5_IJNSW_ISE_SB_EENSW_ISF_SB_EEEEESI_SJ_SI_SJ_NS1G_6fusion15FusionCallbacksIS1K_NS1O_17LinearCombinationISI_fSI_fLNS_15FloatRoundStyleE2EEESH_S1N_JEEENS4_5SM1004TMEM4LOAD26SM100_TMEM_LOAD_32dp32b64xES13_NS14_INS15_ILi2ELi4ELi3EEES18_NSW_INS5_IJS19_SF_EEENS5_IJSF_SB_EEEEEEENS4_39AutoVectorizingCopyWithAssumedAlignmentILi128EEENS4_14SM90_TMA_STOREES22_S24_S24_EEEvvEEEEvNT_6ParamsE --------------------------
	.section	.nv.constant0._ZN7cutlass13device_kernelINS_4gemm6kernel13GemmUniversalIN4cute5tupleIJiiiiEEENS1_10collective13CollectiveMmaINS1_35MainloopSm100TmaUmmaWarpSpecializedILi34ELi2ELi4ENS5_IJNS4_1CILi1EEESB_SB_EEEEENS5_IJNSA_ILi128EEENSA_ILi64EEENSA_ILi32EEEEEENS_12float_e4m3_tENS5_IJlSB_lEEESI_SJ_NS4_8TiledMMAINS4_8MMA_AtomIJNS4_10MMA_TraitsINS4_19SM100_MMA_F8F6F4_SSEJSI_SI_fSE_SF_NS4_17integral_constantINS4_4UMMA5MajorELSQ_0EEESR_NSO_INSP_7ScaleInELSS_0EEEST_EEEEEENS4_6LayoutISC_NS5_IJNSA_ILi0EEESX_SX_EEEEENS5_IJNS4_10UnderscoreES10_S10_EEEEENS4_13SM90_TMA_LOADENS4_14ComposedLayoutINS4_7SwizzleILi1ELi4ELi3EEENS4_18smem_ptr_flag_bitsILi8EEENSW_INS5_IJNSA_ILi8EEESG_EEENS5_IJSG_SB_EEEEEEEvNS4_8identityES13_S1D_vS1E_EENS_8epilogue10collective18CollectiveEpilogueINS1G_23Sm100TmaWarpSpecializedILi1ELi1ELi64ELb0ELb0EEEJSH_NS5_IJNSW_ISE_SB_EENSW_ISF_SB_EEEEESI_SJ_SI_SJ_NS1G_6fusion15FusionCallbacksIS1K_NS1O_17LinearCombinationISI_fSI_fLNS_15FloatRoundStyleE2EEESH_S1N_JEEENS4_5SM1004TMEM4LOAD26SM100_TMEM_LOAD_32dp32b64xES13_NS14_INS15_ILi2ELi4ELi3EEES18_NSW_INS5_IJS19_SF_EEENS5_IJSF_SB_EEEEEEENS4_39AutoVectorizingCopyWithAssumedAlignmentILi128EEENS4_14SM90_TMA_STOREES22_S24_S24_EEEvvEEEEvNT_6ParamsE,"a",@progbits
	.sectionflags	@""
	.align	4
.nv.constant0._ZN7cutlass13device_kernelINS_4gemm6kernel13GemmUniversalIN4cute5tupleIJiiiiEEENS1_10collective13CollectiveMmaINS1_35MainloopSm100TmaUmmaWarpSpecializedILi34ELi2ELi4ENS5_IJNS4_1CILi1EEESB_SB_EEEEENS5_IJNSA_ILi128EEENSA_ILi64EEENSA_ILi32EEEEEENS_12float_e4m3_tENS5_IJlSB_lEEESI_SJ_NS4_8TiledMMAINS4_8MMA_AtomIJNS4_10MMA_TraitsINS4_19SM100_MMA_F8F6F4_SSEJSI_SI_fSE_SF_NS4_17integral_constantINS4_4UMMA5MajorELSQ_0EEESR_NSO_INSP_7ScaleInELSS_0EEEST_EEEEEENS4_6LayoutISC_NS5_IJNSA_ILi0EEESX_SX_EEEEENS5_IJNS4_10UnderscoreES10_S10_EEEEENS4_13SM90_TMA_LOADENS4_14ComposedLayoutINS4_7SwizzleILi1ELi4ELi3EEENS4_18smem_ptr_flag_bitsILi8EEENSW_INS5_IJNSA_ILi8EEESG_EEENS5_IJSG_SB_EEEEEEEvNS4_8identityES13_S1D_vS1E_EENS_8epilogue10collective18CollectiveEpilogueINS1G_23Sm100TmaWarpSpecializedILi1ELi1ELi64ELb0ELb0EEEJSH_NS5_IJNSW_ISE_SB_EENSW_ISF_SB_EEEEESI_SJ_SI_SJ_NS1G_6fusion15FusionCallbacksIS1K_NS1O_17LinearCombinationISI_fSI_fLNS_15FloatRoundStyleE2EEESH_S1N_JEEENS4_5SM1004TMEM4LOAD26SM100_TMEM_LOAD_32dp32b64xES13_NS14_INS15_ILi2ELi4ELi3EEES18_NSW_INS5_IJS19_SF_EEENS5_IJSF_SB_EEEEEEENS4_39AutoVectorizingCopyWithAssumedAlignmentILi128EEENS4_14SM90_TMA_STOREES22_S24_S24_EEEvvEEEEvNT_6ParamsE:
	.zero		2944


//--------------------- SYMBOLS --------------------------

	.type		.nv.reservedSmem.offset0,@object
	.size		.nv.reservedSmem.offset0,0x4
	.type		.nv.reservedSmem.cap,@object
	.size		.nv.reservedSmem.cap,0x4
	.type		__assertfail,@function
